//
// Generated by NVIDIA NVVM Compiler
//
// Compiler Build ID: CL-36424714
// Cuda compilation tools, release 13.0, V13.0.88
// Based on NVVM 20.0.0
//

.version 9.0
.target sm_100
.address_size 64

	// .globl	_Z8init_rngP17curandStateXORWOWi
.func  (.param .b64 func_retval0) __internal_accurate_pow
(
	.param .b64 __internal_accurate_pow_param_0,
	.param .b64 __internal_accurate_pow_param_1
)
;
.global .align 4 .b8 precalc_xorwow_matrix[102400];
.global .align 4 .b8 precalc_xorwow_offset_matrix[102400];
.global .align 4 .b8 mrg32k3aM1[2304];
.global .align 4 .b8 mrg32k3aM2[2304];
.global .align 4 .b8 mrg32k3aM1SubSeq[2016];
.global .align 4 .b8 mrg32k3aM2SubSeq[2016];
.global .align 4 .b8 mrg32k3aM1Seq[2304];
.global .align 4 .b8 mrg32k3aM2Seq[2304];
.const .align 8 .b8 __cr_lgamma_table[72];
.extern .shared .align 16 .b8 local_pheromone[];

.visible .entry _Z8init_rngP17curandStateXORWOWi(
	.param .u64 .ptr .align 1 _Z8init_rngP17curandStateXORWOWi_param_0,
	.param .u32 _Z8init_rngP17curandStateXORWOWi_param_1
)
{
	.reg .pred 	%p<26>;
	.reg .b32 	%r<411>;
	.reg .b64 	%rd<18>;

	ld.param.u64 	%rd8, [_Z8init_rngP17curandStateXORWOWi_param_0];
	ld.param.u32 	%r183, [_Z8init_rngP17curandStateXORWOWi_param_1];
	mov.u32 	%r184, %tid.x;
	mov.u32 	%r185, %ntid.x;
	mov.u32 	%r186, %ctaid.x;
	mad.lo.s32 	%r1, %r185, %r186, %r184;
	setp.gt.s32 	%p1, %r1, 1023;
	@%p1 bra 	$L__BB0_44;
	cvta.to.global.u64 	%rd9, %rd8;
	cvt.s64.s32 	%rd17, %r1;
	mul.wide.s32 	%rd10, %r1, 48;
	add.s64 	%rd2, %rd9, %rd10;
	xor.b32  	%r187, %r183, -1429050551;
	mul.lo.s32 	%r188, %r187, 1099087573;
	setp.gt.s32 	%p2, %r183, -1;
	selp.b32 	%r189, -644748465, -1947113066, %p2;
	add.s32 	%r190, %r189, %r188;
	add.s32 	%r191, %r190, 6615241;
	add.s32 	%r192, %r188, 123456789;
	st.global.v2.u32 	[%rd2], {%r191, %r192};
	xor.b32  	%r193, %r188, 362436069;
	add.s32 	%r194, %r189, 521288629;
	st.global.v2.u32 	[%rd2+8], {%r193, %r194};
	xor.b32  	%r195, %r189, 88675123;
	add.s32 	%r196, %r188, 5783321;
	st.global.v2.u32 	[%rd2+16], {%r195, %r196};
	setp.eq.s32 	%p3, %r1, 0;
	@%p3 bra 	$L__BB0_43;
	mov.b32 	%r317, 0;
	mov.u64 	%rd12, precalc_xorwow_matrix;
$L__BB0_3:
	and.b64  	%rd4, %rd17, 3;
	setp.eq.s64 	%p4, %rd4, 0;
	@%p4 bra 	$L__BB0_42;
	mul.wide.u32 	%rd11, %r317, 3200;
	add.s64 	%rd5, %rd12, %rd11;
	cvt.u32.u64 	%r3, %rd4;
	mov.b32 	%r318, 0;
$L__BB0_5:
	mov.b32 	%r331, 0;
	mov.u32 	%r332, %r331;
	mov.u32 	%r333, %r331;
	mov.u32 	%r334, %r331;
	mov.u32 	%r335, %r331;
	mov.u32 	%r324, %r331;
$L__BB0_6:
	mul.wide.u32 	%rd13, %r324, 4;
	add.s64 	%rd14, %rd2, %rd13;
	ld.global.u32 	%r11, [%rd14+4];
	shl.b32 	%r12, %r324, 5;
	mov.b32 	%r330, 0;
$L__BB0_7:
	.pragma "nounroll";
	shr.u32 	%r201, %r11, %r330;
	and.b32  	%r202, %r201, 1;
	setp.eq.b32 	%p5, %r202, 1;
	not.pred 	%p6, %p5;
	add.s32 	%r203, %r12, %r330;
	mul.lo.s32 	%r204, %r203, 5;
	mul.wide.u32 	%rd15, %r204, 4;
	add.s64 	%rd6, %rd5, %rd15;
	@%p6 bra 	$L__BB0_9;
	ld.global.u32 	%r205, [%rd6];
	xor.b32  	%r335, %r335, %r205;
	ld.global.u32 	%r206, [%rd6+4];
	xor.b32  	%r334, %r334, %r206;
	ld.global.u32 	%r207, [%rd6+8];
	xor.b32  	%r333, %r333, %r207;
	ld.global.u32 	%r208, [%rd6+12];
	xor.b32  	%r332, %r332, %r208;
	ld.global.u32 	%r209, [%rd6+16];
	xor.b32  	%r331, %r331, %r209;
$L__BB0_9:
	and.b32  	%r211, %r201, 2;
	setp.eq.s32 	%p7, %r211, 0;
	@%p7 bra 	$L__BB0_11;
	ld.global.u32 	%r212, [%rd6+20];
	xor.b32  	%r335, %r335, %r212;
	ld.global.u32 	%r213, [%rd6+24];
	xor.b32  	%r334, %r334, %r213;
	ld.global.u32 	%r214, [%rd6+28];
	xor.b32  	%r333, %r333, %r214;
	ld.global.u32 	%r215, [%rd6+32];
	xor.b32  	%r332, %r332, %r215;
	ld.global.u32 	%r216, [%rd6+36];
	xor.b32  	%r331, %r331, %r216;
$L__BB0_11:
	and.b32  	%r218, %r201, 4;
	setp.eq.s32 	%p8, %r218, 0;
	@%p8 bra 	$L__BB0_13;
	ld.global.u32 	%r219, [%rd6+40];
	xor.b32  	%r335, %r335, %r219;
	ld.global.u32 	%r220, [%rd6+44];
	xor.b32  	%r334, %r334, %r220;
	ld.global.u32 	%r221, [%rd6+48];
	xor.b32  	%r333, %r333, %r221;
	ld.global.u32 	%r222, [%rd6+52];
	xor.b32  	%r332, %r332, %r222;
	ld.global.u32 	%r223, [%rd6+56];
	xor.b32  	%r331, %r331, %r223;
$L__BB0_13:
	and.b32  	%r225, %r201, 8;
	setp.eq.s32 	%p9, %r225, 0;
	@%p9 bra 	$L__BB0_15;
	ld.global.u32 	%r226, [%rd6+60];
	xor.b32  	%r335, %r335, %r226;
	ld.global.u32 	%r227, [%rd6+64];
	xor.b32  	%r334, %r334, %r227;
	ld.global.u32 	%r228, [%rd6+68];
	xor.b32  	%r333, %r333, %r228;
	ld.global.u32 	%r229, [%rd6+72];
	xor.b32  	%r332, %r332, %r229;
	ld.global.u32 	%r230, [%rd6+76];
	xor.b32  	%r331, %r331, %r230;
$L__BB0_15:
	and.b32  	%r232, %r201, 16;
	setp.eq.s32 	%p10, %r232, 0;
	@%p10 bra 	$L__BB0_17;
	ld.global.u32 	%r233, [%rd6+80];
	xor.b32  	%r335, %r335, %r233;
	ld.global.u32 	%r234, [%rd6+84];
	xor.b32  	%r334, %r334, %r234;
	ld.global.u32 	%r235, [%rd6+88];
	xor.b32  	%r333, %r333, %r235;
	ld.global.u32 	%r236, [%rd6+92];
	xor.b32  	%r332, %r332, %r236;
	ld.global.u32 	%r237, [%rd6+96];
	xor.b32  	%r331, %r331, %r237;
$L__BB0_17:
	and.b32  	%r239, %r201, 32;
	setp.eq.s32 	%p11, %r239, 0;
	@%p11 bra 	$L__BB0_19;
	ld.global.u32 	%r240, [%rd6+100];
	xor.b32  	%r335, %r335, %r240;
	ld.global.u32 	%r241, [%rd6+104];
	xor.b32  	%r334, %r334, %r241;
	ld.global.u32 	%r242, [%rd6+108];
	xor.b32  	%r333, %r333, %r242;
	ld.global.u32 	%r243, [%rd6+112];
	xor.b32  	%r332, %r332, %r243;
	ld.global.u32 	%r244, [%rd6+116];
	xor.b32  	%r331, %r331, %r244;
$L__BB0_19:
	and.b32  	%r246, %r201, 64;
	setp.eq.s32 	%p12, %r246, 0;
	@%p12 bra 	$L__BB0_21;
	ld.global.u32 	%r247, [%rd6+120];
	xor.b32  	%r335, %r335, %r247;
	ld.global.u32 	%r248, [%rd6+124];
	xor.b32  	%r334, %r334, %r248;
	ld.global.u32 	%r249, [%rd6+128];
	xor.b32  	%r333, %r333, %r249;
	ld.global.u32 	%r250, [%rd6+132];
	xor.b32  	%r332, %r332, %r250;
	ld.global.u32 	%r251, [%rd6+136];
	xor.b32  	%r331, %r331, %r251;
$L__BB0_21:
	and.b32  	%r253, %r201, 128;
	setp.eq.s32 	%p13, %r253, 0;
	@%p13 bra 	$L__BB0_23;
	ld.global.u32 	%r254, [%rd6+140];
	xor.b32  	%r335, %r335, %r254;
	ld.global.u32 	%r255, [%rd6+144];
	xor.b32  	%r334, %r334, %r255;
	ld.global.u32 	%r256, [%rd6+148];
	xor.b32  	%r333, %r333, %r256;
	ld.global.u32 	%r257, [%rd6+152];
	xor.b32  	%r332, %r332, %r257;
	ld.global.u32 	%r258, [%rd6+156];
	xor.b32  	%r331, %r331, %r258;
$L__BB0_23:
	and.b32  	%r260, %r201, 256;
	setp.eq.s32 	%p14, %r260, 0;
	@%p14 bra 	$L__BB0_25;
	ld.global.u32 	%r261, [%rd6+160];
	xor.b32  	%r335, %r335, %r261;
	ld.global.u32 	%r262, [%rd6+164];
	xor.b32  	%r334, %r334, %r262;
	ld.global.u32 	%r263, [%rd6+168];
	xor.b32  	%r333, %r333, %r263;
	ld.global.u32 	%r264, [%rd6+172];
	xor.b32  	%r332, %r332, %r264;
	ld.global.u32 	%r265, [%rd6+176];
	xor.b32  	%r331, %r331, %r265;
$L__BB0_25:
	and.b32  	%r267, %r201, 512;
	setp.eq.s32 	%p15, %r267, 0;
	@%p15 bra 	$L__BB0_27;
	ld.global.u32 	%r268, [%rd6+180];
	xor.b32  	%r335, %r335, %r268;
	ld.global.u32 	%r269, [%rd6+184];
	xor.b32  	%r334, %r334, %r269;
	ld.global.u32 	%r270, [%rd6+188];
	xor.b32  	%r333, %r333, %r270;
	ld.global.u32 	%r271, [%rd6+192];
	xor.b32  	%r332, %r332, %r271;
	ld.global.u32 	%r272, [%rd6+196];
	xor.b32  	%r331, %r331, %r272;
$L__BB0_27:
	and.b32  	%r274, %r201, 1024;
	setp.eq.s32 	%p16, %r274, 0;
	@%p16 bra 	$L__BB0_29;
	ld.global.u32 	%r275, [%rd6+200];
	xor.b32  	%r335, %r335, %r275;
	ld.global.u32 	%r276, [%rd6+204];
	xor.b32  	%r334, %r334, %r276;
	ld.global.u32 	%r277, [%rd6+208];
	xor.b32  	%r333, %r333, %r277;
	ld.global.u32 	%r278, [%rd6+212];
	xor.b32  	%r332, %r332, %r278;
	ld.global.u32 	%r279, [%rd6+216];
	xor.b32  	%r331, %r331, %r279;
$L__BB0_29:
	and.b32  	%r281, %r201, 2048;
	setp.eq.s32 	%p17, %r281, 0;
	@%p17 bra 	$L__BB0_31;
	ld.global.u32 	%r282, [%rd6+220];
	xor.b32  	%r335, %r335, %r282;
	ld.global.u32 	%r283, [%rd6+224];
	xor.b32  	%r334, %r334, %r283;
	ld.global.u32 	%r284, [%rd6+228];
	xor.b32  	%r333, %r333, %r284;
	ld.global.u32 	%r285, [%rd6+232];
	xor.b32  	%r332, %r332, %r285;
	ld.global.u32 	%r286, [%rd6+236];
	xor.b32  	%r331, %r331, %r286;
$L__BB0_31:
	and.b32  	%r288, %r201, 4096;
	setp.eq.s32 	%p18, %r288, 0;
	@%p18 bra 	$L__BB0_33;
	ld.global.u32 	%r289, [%rd6+240];
	xor.b32  	%r335, %r335, %r289;
	ld.global.u32 	%r290, [%rd6+244];
	xor.b32  	%r334, %r334, %r290;
	ld.global.u32 	%r291, [%rd6+248];
	xor.b32  	%r333, %r333, %r291;
	ld.global.u32 	%r292, [%rd6+252];
	xor.b32  	%r332, %r332, %r292;
	ld.global.u32 	%r293, [%rd6+256];
	xor.b32  	%r331, %r331, %r293;
$L__BB0_33:
	and.b32  	%r295, %r201, 8192;
	setp.eq.s32 	%p19, %r295, 0;
	@%p19 bra 	$L__BB0_35;
	ld.global.u32 	%r296, [%rd6+260];
	xor.b32  	%r335, %r335, %r296;
	ld.global.u32 	%r297, [%rd6+264];
	xor.b32  	%r334, %r334, %r297;
	ld.global.u32 	%r298, [%rd6+268];
	xor.b32  	%r333, %r333, %r298;
	ld.global.u32 	%r299, [%rd6+272];
	xor.b32  	%r332, %r332, %r299;
	ld.global.u32 	%r300, [%rd6+276];
	xor.b32  	%r331, %r331, %r300;
$L__BB0_35:
	and.b32  	%r302, %r201, 16384;
	setp.eq.s32 	%p20, %r302, 0;
	@%p20 bra 	$L__BB0_37;
	ld.global.u32 	%r303, [%rd6+280];
	xor.b32  	%r335, %r335, %r303;
	ld.global.u32 	%r304, [%rd6+284];
	xor.b32  	%r334, %r334, %r304;
	ld.global.u32 	%r305, [%rd6+288];
	xor.b32  	%r333, %r333, %r305;
	ld.global.u32 	%r306, [%rd6+292];
	xor.b32  	%r332, %r332, %r306;
	ld.global.u32 	%r307, [%rd6+296];
	xor.b32  	%r331, %r331, %r307;
$L__BB0_37:
	and.b32  	%r309, %r201, 32768;
	setp.eq.s32 	%p21, %r309, 0;
	@%p21 bra 	$L__BB0_39;
	ld.global.u32 	%r310, [%rd6+300];
	xor.b32  	%r335, %r335, %r310;
	ld.global.u32 	%r311, [%rd6+304];
	xor.b32  	%r334, %r334, %r311;
	ld.global.u32 	%r312, [%rd6+308];
	xor.b32  	%r333, %r333, %r312;
	ld.global.u32 	%r313, [%rd6+312];
	xor.b32  	%r332, %r332, %r313;
	ld.global.u32 	%r314, [%rd6+316];
	xor.b32  	%r331, %r331, %r314;
$L__BB0_39:
	add.s32 	%r330, %r330, 16;
	setp.ne.s32 	%p22, %r330, 32;
	@%p22 bra 	$L__BB0_7;
	mad.lo.s32 	%r315, %r324, -31, %r12;
	add.s32 	%r324, %r315, 1;
	setp.ne.s32 	%p23, %r324, 5;
	@%p23 bra 	$L__BB0_6;
	st.global.u32 	[%rd2+4], %r335;
	st.global.u32 	[%rd2+8], %r334;
	st.global.u32 	[%rd2+12], %r333;
	st.global.u32 	[%rd2+16], %r332;
	st.global.u32 	[%rd2+20], %r331;
	add.s32 	%r318, %r318, 1;
	setp.lt.u32 	%p24, %r318, %r3;
	@%p24 bra 	$L__BB0_5;
$L__BB0_42:
	shr.u64 	%rd7, %rd17, 2;
	add.s32 	%r317, %r317, 1;
	setp.gt.u64 	%p25, %rd17, 3;
	mov.u64 	%rd17, %rd7;
	@%p25 bra 	$L__BB0_3;
$L__BB0_43:
	mov.b32 	%r316, 0;
	st.global.v2.u32 	[%rd2+24], {%r316, %r316};
	st.global.u32 	[%rd2+32], %r316;
	mov.b64 	%rd16, 0;
	st.global.u64 	[%rd2+40], %rd16;
$L__BB0_44:
	ret;

}
	// .globl	_Z24compute_distances_kernelPdS_S_i
.visible .entry _Z24compute_distances_kernelPdS_S_i(
	.param .u64 .ptr .align 1 _Z24compute_distances_kernelPdS_S_i_param_0,
	.param .u64 .ptr .align 1 _Z24compute_distances_kernelPdS_S_i_param_1,
	.param .u64 .ptr .align 1 _Z24compute_distances_kernelPdS_S_i_param_2,
	.param .u32 _Z24compute_distances_kernelPdS_S_i_param_3
)
{
	.reg .pred 	%p<2>;
	.reg .b32 	%r<14>;
	.reg .b64 	%rd<15>;
	.reg .b64 	%fd<10>;

	ld.param.u64 	%rd1, [_Z24compute_distances_kernelPdS_S_i_param_0];
	ld.param.u64 	%rd2, [_Z24compute_distances_kernelPdS_S_i_param_1];
	ld.param.u64 	%rd3, [_Z24compute_distances_kernelPdS_S_i_param_2];
	ld.param.u32 	%r4, [_Z24compute_distances_kernelPdS_S_i_param_3];
	mov.u32 	%r5, %ctaid.x;
	mov.u32 	%r6, %ntid.x;
	mov.u32 	%r7, %tid.x;
	mad.lo.s32 	%r1, %r5, %r6, %r7;
	mov.u32 	%r8, %ctaid.y;
	mov.u32 	%r9, %ntid.y;
	mov.u32 	%r10, %tid.y;
	mad.lo.s32 	%r11, %r8, %r9, %r10;
	max.s32 	%r12, %r1, %r11;
	setp.ge.s32 	%p1, %r12, %r4;
	@%p1 bra 	$L__BB1_2;
	cvta.to.global.u64 	%rd4, %rd1;
	cvta.to.global.u64 	%rd5, %rd2;
	cvta.to.global.u64 	%rd6, %rd3;
	mul.wide.s32 	%rd7, %r1, 8;
	add.s64 	%rd8, %rd4, %rd7;
	ld.global.f64 	%fd1, [%rd8];
	mul.wide.u32 	%rd9, %r11, 8;
	add.s64 	%rd10, %rd4, %rd9;
	ld.global.f64 	%fd2, [%rd10];
	sub.f64 	%fd3, %fd1, %fd2;
	add.s64 	%rd11, %rd5, %rd7;
	ld.global.f64 	%fd4, [%rd11];
	add.s64 	%rd12, %rd5, %rd9;
	ld.global.f64 	%fd5, [%rd12];
	sub.f64 	%fd6, %fd4, %fd5;
	mul.f64 	%fd7, %fd6, %fd6;
	fma.rn.f64 	%fd8, %fd3, %fd3, %fd7;
	sqrt.rn.f64 	%fd9, %fd8;
	mad.lo.s32 	%r13, %r4, %r1, %r11;
	mul.wide.s32 	%rd13, %r13, 8;
	add.s64 	%rd14, %rd6, %rd13;
	st.global.f64 	[%rd14], %fd9;
$L__BB1_2:
	ret;

}
	// .globl	_Z22compute_lengths_kernelPiPdS0_i
.visible .entry _Z22compute_lengths_kernelPiPdS0_i(
	.param .u64 .ptr .align 1 _Z22compute_lengths_kernelPiPdS0_i_param_0,
	.param .u64 .ptr .align 1 _Z22compute_lengths_kernelPiPdS0_i_param_1,
	.param .u64 .ptr .align 1 _Z22compute_lengths_kernelPiPdS0_i_param_2,
	.param .u32 _Z22compute_lengths_kernelPiPdS0_i_param_3
)
{
	.reg .pred 	%p<11>;
	.reg .b32 	%r<71>;
	.reg .b64 	%rd<54>;
	.reg .b64 	%fd<55>;

	ld.param.u64 	%rd5, [_Z22compute_lengths_kernelPiPdS0_i_param_0];
	ld.param.u64 	%rd6, [_Z22compute_lengths_kernelPiPdS0_i_param_1];
	ld.param.u64 	%rd4, [_Z22compute_lengths_kernelPiPdS0_i_param_2];
	ld.param.u32 	%r17, [_Z22compute_lengths_kernelPiPdS0_i_param_3];
	cvta.to.global.u64 	%rd1, %rd6;
	cvta.to.global.u64 	%rd2, %rd5;
	mov.u32 	%r18, %ctaid.x;
	mov.u32 	%r19, %ntid.x;
	mov.u32 	%r20, %tid.x;
	mad.lo.s32 	%r1, %r18, %r19, %r20;
	setp.gt.s32 	%p1, %r1, 1023;
	@%p1 bra 	$L__BB2_14;
	add.s32 	%r2, %r17, -1;
	setp.lt.s32 	%p2, %r17, 2;
	mov.f64 	%fd54, 0d0000000000000000;
	@%p2 bra 	$L__BB2_13;
	mul.lo.s32 	%r3, %r17, %r1;
	add.s32 	%r22, %r17, -2;
	and.b32  	%r4, %r2, 7;
	setp.lt.u32 	%p3, %r22, 7;
	mov.f64 	%fd54, 0d0000000000000000;
	mov.b32 	%r69, 0;
	@%p3 bra 	$L__BB2_5;
	and.b32  	%r69, %r2, -8;
	neg.s32 	%r67, %r69;
	add.s64 	%rd3, %rd2, 16;
	mov.f64 	%fd54, 0d0000000000000000;
	mov.u32 	%r66, %r3;
$L__BB2_4:
	.pragma "nounroll";
	mul.wide.s32 	%rd7, %r66, 4;
	add.s64 	%rd8, %rd3, %rd7;
	ld.global.u32 	%r23, [%rd8+-16];
	ld.global.u32 	%r24, [%rd8+-12];
	mad.lo.s32 	%r25, %r23, %r17, %r24;
	mul.wide.s32 	%rd9, %r25, 8;
	add.s64 	%rd10, %rd1, %rd9;
	ld.global.f64 	%fd17, [%rd10];
	add.f64 	%fd18, %fd54, %fd17;
	ld.global.u32 	%r26, [%rd8+-8];
	mad.lo.s32 	%r27, %r24, %r17, %r26;
	mul.wide.s32 	%rd11, %r27, 8;
	add.s64 	%rd12, %rd1, %rd11;
	ld.global.f64 	%fd19, [%rd12];
	add.f64 	%fd20, %fd18, %fd19;
	ld.global.u32 	%r28, [%rd8+-4];
	mad.lo.s32 	%r29, %r26, %r17, %r28;
	mul.wide.s32 	%rd13, %r29, 8;
	add.s64 	%rd14, %rd1, %rd13;
	ld.global.f64 	%fd21, [%rd14];
	add.f64 	%fd22, %fd20, %fd21;
	ld.global.u32 	%r30, [%rd8];
	mad.lo.s32 	%r31, %r28, %r17, %r30;
	mul.wide.s32 	%rd15, %r31, 8;
	add.s64 	%rd16, %rd1, %rd15;
	ld.global.f64 	%fd23, [%rd16];
	add.f64 	%fd24, %fd22, %fd23;
	ld.global.u32 	%r32, [%rd8+4];
	mad.lo.s32 	%r33, %r30, %r17, %r32;
	mul.wide.s32 	%rd17, %r33, 8;
	add.s64 	%rd18, %rd1, %rd17;
	ld.global.f64 	%fd25, [%rd18];
	add.f64 	%fd26, %fd24, %fd25;
	ld.global.u32 	%r34, [%rd8+8];
	mad.lo.s32 	%r35, %r32, %r17, %r34;
	mul.wide.s32 	%rd19, %r35, 8;
	add.s64 	%rd20, %rd1, %rd19;
	ld.global.f64 	%fd27, [%rd20];
	add.f64 	%fd28, %fd26, %fd27;
	ld.global.u32 	%r36, [%rd8+12];
	mad.lo.s32 	%r37, %r34, %r17, %r36;
	mul.wide.s32 	%rd21, %r37, 8;
	add.s64 	%rd22, %rd1, %rd21;
	ld.global.f64 	%fd29, [%rd22];
	add.f64 	%fd30, %fd28, %fd29;
	ld.global.u32 	%r38, [%rd8+16];
	mad.lo.s32 	%r39, %r36, %r17, %r38;
	mul.wide.s32 	%rd23, %r39, 8;
	add.s64 	%rd24, %rd1, %rd23;
	ld.global.f64 	%fd31, [%rd24];
	add.f64 	%fd54, %fd30, %fd31;
	add.s32 	%r67, %r67, 8;
	add.s32 	%r66, %r66, 8;
	setp.ne.s32 	%p4, %r67, 0;
	@%p4 bra 	$L__BB2_4;
$L__BB2_5:
	setp.eq.s32 	%p5, %r4, 0;
	@%p5 bra 	$L__BB2_13;
	and.b32  	%r12, %r2, 3;
	setp.lt.u32 	%p6, %r4, 4;
	@%p6 bra 	$L__BB2_8;
	add.s32 	%r40, %r69, %r3;
	mul.wide.s32 	%rd25, %r40, 4;
	add.s64 	%rd26, %rd2, %rd25;
	ld.global.u32 	%r41, [%rd26];
	ld.global.u32 	%r42, [%rd26+4];
	mad.lo.s32 	%r43, %r41, %r17, %r42;
	mul.wide.s32 	%rd27, %r43, 8;
	add.s64 	%rd28, %rd1, %rd27;
	ld.global.f64 	%fd33, [%rd28];
	add.f64 	%fd34, %fd54, %fd33;
	ld.global.u32 	%r44, [%rd26+8];
	mad.lo.s32 	%r45, %r42, %r17, %r44;
	mul.wide.s32 	%rd29, %r45, 8;
	add.s64 	%rd30, %rd1, %rd29;
	ld.global.f64 	%fd35, [%rd30];
	add.f64 	%fd36, %fd34, %fd35;
	ld.global.u32 	%r46, [%rd26+12];
	mad.lo.s32 	%r47, %r44, %r17, %r46;
	mul.wide.s32 	%rd31, %r47, 8;
	add.s64 	%rd32, %rd1, %rd31;
	ld.global.f64 	%fd37, [%rd32];
	add.f64 	%fd38, %fd36, %fd37;
	ld.global.u32 	%r48, [%rd26+16];
	mad.lo.s32 	%r49, %r46, %r17, %r48;
	mul.wide.s32 	%rd33, %r49, 8;
	add.s64 	%rd34, %rd1, %rd33;
	ld.global.f64 	%fd39, [%rd34];
	add.f64 	%fd54, %fd38, %fd39;
	add.s32 	%r69, %r69, 4;
$L__BB2_8:
	setp.eq.s32 	%p7, %r12, 0;
	@%p7 bra 	$L__BB2_13;
	setp.eq.s32 	%p8, %r12, 1;
	@%p8 bra 	$L__BB2_11;
	add.s32 	%r50, %r69, %r3;
	mul.wide.s32 	%rd35, %r50, 4;
	add.s64 	%rd36, %rd2, %rd35;
	ld.global.u32 	%r51, [%rd36];
	ld.global.u32 	%r52, [%rd36+4];
	mad.lo.s32 	%r53, %r51, %r17, %r52;
	mul.wide.s32 	%rd37, %r53, 8;
	add.s64 	%rd38, %rd1, %rd37;
	ld.global.f64 	%fd41, [%rd38];
	add.f64 	%fd42, %fd54, %fd41;
	ld.global.u32 	%r54, [%rd36+8];
	mad.lo.s32 	%r55, %r52, %r17, %r54;
	mul.wide.s32 	%rd39, %r55, 8;
	add.s64 	%rd40, %rd1, %rd39;
	ld.global.f64 	%fd43, [%rd40];
	add.f64 	%fd54, %fd42, %fd43;
	add.s32 	%r69, %r69, 2;
$L__BB2_11:
	and.b32  	%r56, %r2, 1;
	setp.eq.b32 	%p9, %r56, 1;
	not.pred 	%p10, %p9;
	@%p10 bra 	$L__BB2_13;
	add.s32 	%r57, %r69, %r3;
	mul.wide.s32 	%rd41, %r57, 4;
	add.s64 	%rd42, %rd2, %rd41;
	ld.global.u32 	%r58, [%rd42];
	ld.global.u32 	%r59, [%rd42+4];
	mad.lo.s32 	%r60, %r58, %r17, %r59;
	mul.wide.s32 	%rd43, %r60, 8;
	add.s64 	%rd44, %rd1, %rd43;
	ld.global.f64 	%fd44, [%rd44];
	add.f64 	%fd54, %fd54, %fd44;
$L__BB2_13:
	mul.lo.s32 	%r61, %r17, %r1;
	add.s32 	%r62, %r2, %r61;
	mul.wide.s32 	%rd45, %r62, 4;
	add.s64 	%rd46, %rd2, %rd45;
	ld.global.u32 	%r63, [%rd46];
	mul.wide.s32 	%rd47, %r61, 4;
	add.s64 	%rd48, %rd2, %rd47;
	ld.global.u32 	%r64, [%rd48];
	mad.lo.s32 	%r65, %r63, %r17, %r64;
	mul.wide.s32 	%rd49, %r65, 8;
	add.s64 	%rd50, %rd1, %rd49;
	ld.global.f64 	%fd45, [%rd50];
	add.f64 	%fd46, %fd54, %fd45;
	cvta.to.global.u64 	%rd51, %rd4;
	mul.wide.s32 	%rd52, %r1, 8;
	add.s64 	%rd53, %rd51, %rd52;
	st.global.f64 	[%rd53], %fd46;
$L__BB2_14:
	ret;

}
	// .globl	_Z22construct_tours_kernelPiPdS0_iP17curandStateXORWOW
.visible .entry _Z22construct_tours_kernelPiPdS0_iP17curandStateXORWOW(
	.param .u64 .ptr .align 1 _Z22construct_tours_kernelPiPdS0_iP17curandStateXORWOW_param_0,
	.param .u64 .ptr .align 1 _Z22construct_tours_kernelPiPdS0_iP17curandStateXORWOW_param_1,
	.param .u64 .ptr .align 1 _Z22construct_tours_kernelPiPdS0_iP17curandStateXORWOW_param_2,
	.param .u32 _Z22construct_tours_kernelPiPdS0_iP17curandStateXORWOW_param_3,
	.param .u64 .ptr .align 1 _Z22construct_tours_kernelPiPdS0_iP17curandStateXORWOW_param_4
)
{
	.local .align 16 .b8 	__local_depot3[16032];
	.reg .b64 	%SP;
	.reg .b64 	%SPL;
	.reg .pred 	%p<79>;
	.reg .b32 	%r<200>;
	.reg .b32 	%f<2>;
	.reg .b64 	%rd<68>;
	.reg .b64 	%fd<126>;

	mov.u64 	%SPL, __local_depot3;
	ld.param.u64 	%rd8, [_Z22construct_tours_kernelPiPdS0_iP17curandStateXORWOW_param_0];
	ld.param.u64 	%rd11, [_Z22construct_tours_kernelPiPdS0_iP17curandStateXORWOW_param_4];
	add.u64 	%rd1, %SPL, 0;
	add.u64 	%rd2, %SPL, 8016;
	add.u64 	%rd3, %SPL, 12024;
	mov.u32 	%r54, %ctaid.x;
	mov.u32 	%r55, %ntid.x;
	mov.u32 	%r56, %tid.x;
	mad.lo.s32 	%r1, %r54, %r55, %r56;
	setp.gt.s32 	%p3, %r1, 1023;
	@%p3 bra 	$L__BB3_50;
	ld.param.u32 	%r173, [_Z22construct_tours_kernelPiPdS0_iP17curandStateXORWOW_param_3];
	cvta.to.global.u64 	%rd15, %rd8;
	cvta.to.global.u64 	%rd16, %rd11;
	mul.wide.s32 	%rd17, %r1, 48;
	add.s64 	%rd4, %rd16, %rd17;
	ld.global.v2.u32 	{%r2, %r57}, [%rd4];
	ld.global.v2.u32 	{%r198, %r197}, [%rd4+8];
	ld.global.v2.u32 	{%r196, %r195}, [%rd4+16];
	ld.global.v2.u32 	{%r7, %r8}, [%rd4+24];
	ld.global.f32 	%f1, [%rd4+32];
	ld.global.f64 	%fd1, [%rd4+40];
	mov.b32 	%r58, 0;
	st.local.v2.u32 	[%rd3], {%r58, %r58};
	st.local.v2.u32 	[%rd3+8], {%r58, %r58};
	st.local.v2.u32 	[%rd3+16], {%r58, %r58};
	st.local.v2.u32 	[%rd3+24], {%r58, %r58};
	st.local.v2.u32 	[%rd3+32], {%r58, %r58};
	st.local.v2.u32 	[%rd3+40], {%r58, %r58};
	st.local.v2.u32 	[%rd3+48], {%r58, %r58};
	st.local.v2.u32 	[%rd3+56], {%r58, %r58};
	st.local.v2.u32 	[%rd3+64], {%r58, %r58};
	st.local.v2.u32 	[%rd3+72], {%r58, %r58};
	st.local.v2.u32 	[%rd3+80], {%r58, %r58};
	st.local.v2.u32 	[%rd3+88], {%r58, %r58};
	st.local.v2.u32 	[%rd3+96], {%r58, %r58};
	st.local.v2.u32 	[%rd3+104], {%r58, %r58};
	st.local.v2.u32 	[%rd3+112], {%r58, %r58};
	st.local.v2.u32 	[%rd3+120], {%r58, %r58};
	st.local.v2.u32 	[%rd3+128], {%r58, %r58};
	st.local.v2.u32 	[%rd3+136], {%r58, %r58};
	st.local.v2.u32 	[%rd3+144], {%r58, %r58};
	st.local.v2.u32 	[%rd3+152], {%r58, %r58};
	st.local.v2.u32 	[%rd3+160], {%r58, %r58};
	st.local.v2.u32 	[%rd3+168], {%r58, %r58};
	st.local.v2.u32 	[%rd3+176], {%r58, %r58};
	st.local.v2.u32 	[%rd3+184], {%r58, %r58};
	st.local.v2.u32 	[%rd3+192], {%r58, %r58};
	st.local.v2.u32 	[%rd3+200], {%r58, %r58};
	st.local.v2.u32 	[%rd3+208], {%r58, %r58};
	st.local.v2.u32 	[%rd3+216], {%r58, %r58};
	st.local.v2.u32 	[%rd3+224], {%r58, %r58};
	st.local.v2.u32 	[%rd3+232], {%r58, %r58};
	st.local.v2.u32 	[%rd3+240], {%r58, %r58};
	st.local.v2.u32 	[%rd3+248], {%r58, %r58};
	st.local.v2.u32 	[%rd3+256], {%r58, %r58};
	st.local.v2.u32 	[%rd3+264], {%r58, %r58};
	st.local.v2.u32 	[%rd3+272], {%r58, %r58};
	st.local.v2.u32 	[%rd3+280], {%r58, %r58};
	st.local.v2.u32 	[%rd3+288], {%r58, %r58};
	st.local.v2.u32 	[%rd3+296], {%r58, %r58};
	st.local.v2.u32 	[%rd3+304], {%r58, %r58};
	st.local.v2.u32 	[%rd3+312], {%r58, %r58};
	st.local.v2.u32 	[%rd3+320], {%r58, %r58};
	st.local.v2.u32 	[%rd3+328], {%r58, %r58};
	st.local.v2.u32 	[%rd3+336], {%r58, %r58};
	st.local.v2.u32 	[%rd3+344], {%r58, %r58};
	st.local.v2.u32 	[%rd3+352], {%r58, %r58};
	st.local.v2.u32 	[%rd3+360], {%r58, %r58};
	st.local.v2.u32 	[%rd3+368], {%r58, %r58};
	st.local.v2.u32 	[%rd3+376], {%r58, %r58};
	st.local.v2.u32 	[%rd3+384], {%r58, %r58};
	st.local.v2.u32 	[%rd3+392], {%r58, %r58};
	st.local.v2.u32 	[%rd3+400], {%r58, %r58};
	st.local.v2.u32 	[%rd3+408], {%r58, %r58};
	st.local.v2.u32 	[%rd3+416], {%r58, %r58};
	st.local.v2.u32 	[%rd3+424], {%r58, %r58};
	st.local.v2.u32 	[%rd3+432], {%r58, %r58};
	st.local.v2.u32 	[%rd3+440], {%r58, %r58};
	st.local.v2.u32 	[%rd3+448], {%r58, %r58};
	st.local.v2.u32 	[%rd3+456], {%r58, %r58};
	st.local.v2.u32 	[%rd3+464], {%r58, %r58};
	st.local.v2.u32 	[%rd3+472], {%r58, %r58};
	st.local.v2.u32 	[%rd3+480], {%r58, %r58};
	st.local.v2.u32 	[%rd3+488], {%r58, %r58};
	st.local.v2.u32 	[%rd3+496], {%r58, %r58};
	st.local.v2.u32 	[%rd3+504], {%r58, %r58};
	st.local.v2.u32 	[%rd3+512], {%r58, %r58};
	st.local.v2.u32 	[%rd3+520], {%r58, %r58};
	st.local.v2.u32 	[%rd3+528], {%r58, %r58};
	st.local.v2.u32 	[%rd3+536], {%r58, %r58};
	st.local.v2.u32 	[%rd3+544], {%r58, %r58};
	st.local.v2.u32 	[%rd3+552], {%r58, %r58};
	st.local.v2.u32 	[%rd3+560], {%r58, %r58};
	st.local.v2.u32 	[%rd3+568], {%r58, %r58};
	st.local.v2.u32 	[%rd3+576], {%r58, %r58};
	st.local.v2.u32 	[%rd3+584], {%r58, %r58};
	st.local.v2.u32 	[%rd3+592], {%r58, %r58};
	st.local.v2.u32 	[%rd3+600], {%r58, %r58};
	st.local.v2.u32 	[%rd3+608], {%r58, %r58};
	st.local.v2.u32 	[%rd3+616], {%r58, %r58};
	st.local.v2.u32 	[%rd3+624], {%r58, %r58};
	st.local.v2.u32 	[%rd3+632], {%r58, %r58};
	st.local.v2.u32 	[%rd3+640], {%r58, %r58};
	st.local.v2.u32 	[%rd3+648], {%r58, %r58};
	st.local.v2.u32 	[%rd3+656], {%r58, %r58};
	st.local.v2.u32 	[%rd3+664], {%r58, %r58};
	st.local.v2.u32 	[%rd3+672], {%r58, %r58};
	st.local.v2.u32 	[%rd3+680], {%r58, %r58};
	st.local.v2.u32 	[%rd3+688], {%r58, %r58};
	st.local.v2.u32 	[%rd3+696], {%r58, %r58};
	st.local.v2.u32 	[%rd3+704], {%r58, %r58};
	st.local.v2.u32 	[%rd3+712], {%r58, %r58};
	st.local.v2.u32 	[%rd3+720], {%r58, %r58};
	st.local.v2.u32 	[%rd3+728], {%r58, %r58};
	st.local.v2.u32 	[%rd3+736], {%r58, %r58};
	st.local.v2.u32 	[%rd3+744], {%r58, %r58};
	st.local.v2.u32 	[%rd3+752], {%r58, %r58};
	st.local.v2.u32 	[%rd3+760], {%r58, %r58};
	st.local.v2.u32 	[%rd3+768], {%r58, %r58};
	st.local.v2.u32 	[%rd3+776], {%r58, %r58};
	st.local.v2.u32 	[%rd3+784], {%r58, %r58};
	st.local.v2.u32 	[%rd3+792], {%r58, %r58};
	st.local.v2.u32 	[%rd3+800], {%r58, %r58};
	st.local.v2.u32 	[%rd3+808], {%r58, %r58};
	st.local.v2.u32 	[%rd3+816], {%r58, %r58};
	st.local.v2.u32 	[%rd3+824], {%r58, %r58};
	st.local.v2.u32 	[%rd3+832], {%r58, %r58};
	st.local.v2.u32 	[%rd3+840], {%r58, %r58};
	st.local.v2.u32 	[%rd3+848], {%r58, %r58};
	st.local.v2.u32 	[%rd3+856], {%r58, %r58};
	st.local.v2.u32 	[%rd3+864], {%r58, %r58};
	st.local.v2.u32 	[%rd3+872], {%r58, %r58};
	st.local.v2.u32 	[%rd3+880], {%r58, %r58};
	st.local.v2.u32 	[%rd3+888], {%r58, %r58};
	st.local.v2.u32 	[%rd3+896], {%r58, %r58};
	st.local.v2.u32 	[%rd3+904], {%r58, %r58};
	st.local.v2.u32 	[%rd3+912], {%r58, %r58};
	st.local.v2.u32 	[%rd3+920], {%r58, %r58};
	st.local.v2.u32 	[%rd3+928], {%r58, %r58};
	st.local.v2.u32 	[%rd3+936], {%r58, %r58};
	st.local.v2.u32 	[%rd3+944], {%r58, %r58};
	st.local.v2.u32 	[%rd3+952], {%r58, %r58};
	st.local.v2.u32 	[%rd3+960], {%r58, %r58};
	st.local.v2.u32 	[%rd3+968], {%r58, %r58};
	st.local.v2.u32 	[%rd3+976], {%r58, %r58};
	st.local.v2.u32 	[%rd3+984], {%r58, %r58};
	st.local.v2.u32 	[%rd3+992], {%r58, %r58};
	st.local.v2.u32 	[%rd3+1000], {%r58, %r58};
	st.local.v2.u32 	[%rd3+1008], {%r58, %r58};
	st.local.v2.u32 	[%rd3+1016], {%r58, %r58};
	st.local.v2.u32 	[%rd3+1024], {%r58, %r58};
	st.local.v2.u32 	[%rd3+1032], {%r58, %r58};
	st.local.v2.u32 	[%rd3+1040], {%r58, %r58};
	st.local.v2.u32 	[%rd3+1048], {%r58, %r58};
	st.local.v2.u32 	[%rd3+1056], {%r58, %r58};
	st.local.v2.u32 	[%rd3+1064], {%r58, %r58};
	st.local.v2.u32 	[%rd3+1072], {%r58, %r58};
	st.local.v2.u32 	[%rd3+1080], {%r58, %r58};
	st.local.v2.u32 	[%rd3+1088], {%r58, %r58};
	st.local.v2.u32 	[%rd3+1096], {%r58, %r58};
	st.local.v2.u32 	[%rd3+1104], {%r58, %r58};
	st.local.v2.u32 	[%rd3+1112], {%r58, %r58};
	st.local.v2.u32 	[%rd3+1120], {%r58, %r58};
	st.local.v2.u32 	[%rd3+1128], {%r58, %r58};
	st.local.v2.u32 	[%rd3+1136], {%r58, %r58};
	st.local.v2.u32 	[%rd3+1144], {%r58, %r58};
	st.local.v2.u32 	[%rd3+1152], {%r58, %r58};
	st.local.v2.u32 	[%rd3+1160], {%r58, %r58};
	st.local.v2.u32 	[%rd3+1168], {%r58, %r58};
	st.local.v2.u32 	[%rd3+1176], {%r58, %r58};
	st.local.v2.u32 	[%rd3+1184], {%r58, %r58};
	st.local.v2.u32 	[%rd3+1192], {%r58, %r58};
	st.local.v2.u32 	[%rd3+1200], {%r58, %r58};
	st.local.v2.u32 	[%rd3+1208], {%r58, %r58};
	st.local.v2.u32 	[%rd3+1216], {%r58, %r58};
	st.local.v2.u32 	[%rd3+1224], {%r58, %r58};
	st.local.v2.u32 	[%rd3+1232], {%r58, %r58};
	st.local.v2.u32 	[%rd3+1240], {%r58, %r58};
	st.local.v2.u32 	[%rd3+1248], {%r58, %r58};
	st.local.v2.u32 	[%rd3+1256], {%r58, %r58};
	st.local.v2.u32 	[%rd3+1264], {%r58, %r58};
	st.local.v2.u32 	[%rd3+1272], {%r58, %r58};
	st.local.v2.u32 	[%rd3+1280], {%r58, %r58};
	st.local.v2.u32 	[%rd3+1288], {%r58, %r58};
	st.local.v2.u32 	[%rd3+1296], {%r58, %r58};
	st.local.v2.u32 	[%rd3+1304], {%r58, %r58};
	st.local.v2.u32 	[%rd3+1312], {%r58, %r58};
	st.local.v2.u32 	[%rd3+1320], {%r58, %r58};
	st.local.v2.u32 	[%rd3+1328], {%r58, %r58};
	st.local.v2.u32 	[%rd3+1336], {%r58, %r58};
	st.local.v2.u32 	[%rd3+1344], {%r58, %r58};
	st.local.v2.u32 	[%rd3+1352], {%r58, %r58};
	st.local.v2.u32 	[%rd3+1360], {%r58, %r58};
	st.local.v2.u32 	[%rd3+1368], {%r58, %r58};
	st.local.v2.u32 	[%rd3+1376], {%r58, %r58};
	st.local.v2.u32 	[%rd3+1384], {%r58, %r58};
	st.local.v2.u32 	[%rd3+1392], {%r58, %r58};
	st.local.v2.u32 	[%rd3+1400], {%r58, %r58};
	st.local.v2.u32 	[%rd3+1408], {%r58, %r58};
	st.local.v2.u32 	[%rd3+1416], {%r58, %r58};
	st.local.v2.u32 	[%rd3+1424], {%r58, %r58};
	st.local.v2.u32 	[%rd3+1432], {%r58, %r58};
	st.local.v2.u32 	[%rd3+1440], {%r58, %r58};
	st.local.v2.u32 	[%rd3+1448], {%r58, %r58};
	st.local.v2.u32 	[%rd3+1456], {%r58, %r58};
	st.local.v2.u32 	[%rd3+1464], {%r58, %r58};
	st.local.v2.u32 	[%rd3+1472], {%r58, %r58};
	st.local.v2.u32 	[%rd3+1480], {%r58, %r58};
	st.local.v2.u32 	[%rd3+1488], {%r58, %r58};
	st.local.v2.u32 	[%rd3+1496], {%r58, %r58};
	st.local.v2.u32 	[%rd3+1504], {%r58, %r58};
	st.local.v2.u32 	[%rd3+1512], {%r58, %r58};
	st.local.v2.u32 	[%rd3+1520], {%r58, %r58};
	st.local.v2.u32 	[%rd3+1528], {%r58, %r58};
	st.local.v2.u32 	[%rd3+1536], {%r58, %r58};
	st.local.v2.u32 	[%rd3+1544], {%r58, %r58};
	st.local.v2.u32 	[%rd3+1552], {%r58, %r58};
	st.local.v2.u32 	[%rd3+1560], {%r58, %r58};
	st.local.v2.u32 	[%rd3+1568], {%r58, %r58};
	st.local.v2.u32 	[%rd3+1576], {%r58, %r58};
	st.local.v2.u32 	[%rd3+1584], {%r58, %r58};
	st.local.v2.u32 	[%rd3+1592], {%r58, %r58};
	st.local.v2.u32 	[%rd3+1600], {%r58, %r58};
	st.local.v2.u32 	[%rd3+1608], {%r58, %r58};
	st.local.v2.u32 	[%rd3+1616], {%r58, %r58};
	st.local.v2.u32 	[%rd3+1624], {%r58, %r58};
	st.local.v2.u32 	[%rd3+1632], {%r58, %r58};
	st.local.v2.u32 	[%rd3+1640], {%r58, %r58};
	st.local.v2.u32 	[%rd3+1648], {%r58, %r58};
	st.local.v2.u32 	[%rd3+1656], {%r58, %r58};
	st.local.v2.u32 	[%rd3+1664], {%r58, %r58};
	st.local.v2.u32 	[%rd3+1672], {%r58, %r58};
	st.local.v2.u32 	[%rd3+1680], {%r58, %r58};
	st.local.v2.u32 	[%rd3+1688], {%r58, %r58};
	st.local.v2.u32 	[%rd3+1696], {%r58, %r58};
	st.local.v2.u32 	[%rd3+1704], {%r58, %r58};
	st.local.v2.u32 	[%rd3+1712], {%r58, %r58};
	st.local.v2.u32 	[%rd3+1720], {%r58, %r58};
	st.local.v2.u32 	[%rd3+1728], {%r58, %r58};
	st.local.v2.u32 	[%rd3+1736], {%r58, %r58};
	st.local.v2.u32 	[%rd3+1744], {%r58, %r58};
	st.local.v2.u32 	[%rd3+1752], {%r58, %r58};
	st.local.v2.u32 	[%rd3+1760], {%r58, %r58};
	st.local.v2.u32 	[%rd3+1768], {%r58, %r58};
	st.local.v2.u32 	[%rd3+1776], {%r58, %r58};
	st.local.v2.u32 	[%rd3+1784], {%r58, %r58};
	st.local.v2.u32 	[%rd3+1792], {%r58, %r58};
	st.local.v2.u32 	[%rd3+1800], {%r58, %r58};
	st.local.v2.u32 	[%rd3+1808], {%r58, %r58};
	st.local.v2.u32 	[%rd3+1816], {%r58, %r58};
	st.local.v2.u32 	[%rd3+1824], {%r58, %r58};
	st.local.v2.u32 	[%rd3+1832], {%r58, %r58};
	st.local.v2.u32 	[%rd3+1840], {%r58, %r58};
	st.local.v2.u32 	[%rd3+1848], {%r58, %r58};
	st.local.v2.u32 	[%rd3+1856], {%r58, %r58};
	st.local.v2.u32 	[%rd3+1864], {%r58, %r58};
	st.local.v2.u32 	[%rd3+1872], {%r58, %r58};
	st.local.v2.u32 	[%rd3+1880], {%r58, %r58};
	st.local.v2.u32 	[%rd3+1888], {%r58, %r58};
	st.local.v2.u32 	[%rd3+1896], {%r58, %r58};
	st.local.v2.u32 	[%rd3+1904], {%r58, %r58};
	st.local.v2.u32 	[%rd3+1912], {%r58, %r58};
	st.local.v2.u32 	[%rd3+1920], {%r58, %r58};
	st.local.v2.u32 	[%rd3+1928], {%r58, %r58};
	st.local.v2.u32 	[%rd3+1936], {%r58, %r58};
	st.local.v2.u32 	[%rd3+1944], {%r58, %r58};
	st.local.v2.u32 	[%rd3+1952], {%r58, %r58};
	st.local.v2.u32 	[%rd3+1960], {%r58, %r58};
	st.local.v2.u32 	[%rd3+1968], {%r58, %r58};
	st.local.v2.u32 	[%rd3+1976], {%r58, %r58};
	st.local.v2.u32 	[%rd3+1984], {%r58, %r58};
	st.local.v2.u32 	[%rd3+1992], {%r58, %r58};
	st.local.v2.u32 	[%rd3+2000], {%r58, %r58};
	st.local.v2.u32 	[%rd3+2008], {%r58, %r58};
	st.local.v2.u32 	[%rd3+2016], {%r58, %r58};
	st.local.v2.u32 	[%rd3+2024], {%r58, %r58};
	st.local.v2.u32 	[%rd3+2032], {%r58, %r58};
	st.local.v2.u32 	[%rd3+2040], {%r58, %r58};
	st.local.v2.u32 	[%rd3+2048], {%r58, %r58};
	st.local.v2.u32 	[%rd3+2056], {%r58, %r58};
	st.local.v2.u32 	[%rd3+2064], {%r58, %r58};
	st.local.v2.u32 	[%rd3+2072], {%r58, %r58};
	st.local.v2.u32 	[%rd3+2080], {%r58, %r58};
	st.local.v2.u32 	[%rd3+2088], {%r58, %r58};
	st.local.v2.u32 	[%rd3+2096], {%r58, %r58};
	st.local.v2.u32 	[%rd3+2104], {%r58, %r58};
	st.local.v2.u32 	[%rd3+2112], {%r58, %r58};
	st.local.v2.u32 	[%rd3+2120], {%r58, %r58};
	st.local.v2.u32 	[%rd3+2128], {%r58, %r58};
	st.local.v2.u32 	[%rd3+2136], {%r58, %r58};
	st.local.v2.u32 	[%rd3+2144], {%r58, %r58};
	st.local.v2.u32 	[%rd3+2152], {%r58, %r58};
	st.local.v2.u32 	[%rd3+2160], {%r58, %r58};
	st.local.v2.u32 	[%rd3+2168], {%r58, %r58};
	st.local.v2.u32 	[%rd3+2176], {%r58, %r58};
	st.local.v2.u32 	[%rd3+2184], {%r58, %r58};
	st.local.v2.u32 	[%rd3+2192], {%r58, %r58};
	st.local.v2.u32 	[%rd3+2200], {%r58, %r58};
	st.local.v2.u32 	[%rd3+2208], {%r58, %r58};
	st.local.v2.u32 	[%rd3+2216], {%r58, %r58};
	st.local.v2.u32 	[%rd3+2224], {%r58, %r58};
	st.local.v2.u32 	[%rd3+2232], {%r58, %r58};
	st.local.v2.u32 	[%rd3+2240], {%r58, %r58};
	st.local.v2.u32 	[%rd3+2248], {%r58, %r58};
	st.local.v2.u32 	[%rd3+2256], {%r58, %r58};
	st.local.v2.u32 	[%rd3+2264], {%r58, %r58};
	st.local.v2.u32 	[%rd3+2272], {%r58, %r58};
	st.local.v2.u32 	[%rd3+2280], {%r58, %r58};
	st.local.v2.u32 	[%rd3+2288], {%r58, %r58};
	st.local.v2.u32 	[%rd3+2296], {%r58, %r58};
	st.local.v2.u32 	[%rd3+2304], {%r58, %r58};
	st.local.v2.u32 	[%rd3+2312], {%r58, %r58};
	st.local.v2.u32 	[%rd3+2320], {%r58, %r58};
	st.local.v2.u32 	[%rd3+2328], {%r58, %r58};
	st.local.v2.u32 	[%rd3+2336], {%r58, %r58};
	st.local.v2.u32 	[%rd3+2344], {%r58, %r58};
	st.local.v2.u32 	[%rd3+2352], {%r58, %r58};
	st.local.v2.u32 	[%rd3+2360], {%r58, %r58};
	st.local.v2.u32 	[%rd3+2368], {%r58, %r58};
	st.local.v2.u32 	[%rd3+2376], {%r58, %r58};
	st.local.v2.u32 	[%rd3+2384], {%r58, %r58};
	st.local.v2.u32 	[%rd3+2392], {%r58, %r58};
	st.local.v2.u32 	[%rd3+2400], {%r58, %r58};
	st.local.v2.u32 	[%rd3+2408], {%r58, %r58};
	st.local.v2.u32 	[%rd3+2416], {%r58, %r58};
	st.local.v2.u32 	[%rd3+2424], {%r58, %r58};
	st.local.v2.u32 	[%rd3+2432], {%r58, %r58};
	st.local.v2.u32 	[%rd3+2440], {%r58, %r58};
	st.local.v2.u32 	[%rd3+2448], {%r58, %r58};
	st.local.v2.u32 	[%rd3+2456], {%r58, %r58};
	st.local.v2.u32 	[%rd3+2464], {%r58, %r58};
	st.local.v2.u32 	[%rd3+2472], {%r58, %r58};
	st.local.v2.u32 	[%rd3+2480], {%r58, %r58};
	st.local.v2.u32 	[%rd3+2488], {%r58, %r58};
	st.local.v2.u32 	[%rd3+2496], {%r58, %r58};
	st.local.v2.u32 	[%rd3+2504], {%r58, %r58};
	st.local.v2.u32 	[%rd3+2512], {%r58, %r58};
	st.local.v2.u32 	[%rd3+2520], {%r58, %r58};
	st.local.v2.u32 	[%rd3+2528], {%r58, %r58};
	st.local.v2.u32 	[%rd3+2536], {%r58, %r58};
	st.local.v2.u32 	[%rd3+2544], {%r58, %r58};
	st.local.v2.u32 	[%rd3+2552], {%r58, %r58};
	st.local.v2.u32 	[%rd3+2560], {%r58, %r58};
	st.local.v2.u32 	[%rd3+2568], {%r58, %r58};
	st.local.v2.u32 	[%rd3+2576], {%r58, %r58};
	st.local.v2.u32 	[%rd3+2584], {%r58, %r58};
	st.local.v2.u32 	[%rd3+2592], {%r58, %r58};
	st.local.v2.u32 	[%rd3+2600], {%r58, %r58};
	st.local.v2.u32 	[%rd3+2608], {%r58, %r58};
	st.local.v2.u32 	[%rd3+2616], {%r58, %r58};
	st.local.v2.u32 	[%rd3+2624], {%r58, %r58};
	st.local.v2.u32 	[%rd3+2632], {%r58, %r58};
	st.local.v2.u32 	[%rd3+2640], {%r58, %r58};
	st.local.v2.u32 	[%rd3+2648], {%r58, %r58};
	st.local.v2.u32 	[%rd3+2656], {%r58, %r58};
	st.local.v2.u32 	[%rd3+2664], {%r58, %r58};
	st.local.v2.u32 	[%rd3+2672], {%r58, %r58};
	st.local.v2.u32 	[%rd3+2680], {%r58, %r58};
	st.local.v2.u32 	[%rd3+2688], {%r58, %r58};
	st.local.v2.u32 	[%rd3+2696], {%r58, %r58};
	st.local.v2.u32 	[%rd3+2704], {%r58, %r58};
	st.local.v2.u32 	[%rd3+2712], {%r58, %r58};
	st.local.v2.u32 	[%rd3+2720], {%r58, %r58};
	st.local.v2.u32 	[%rd3+2728], {%r58, %r58};
	st.local.v2.u32 	[%rd3+2736], {%r58, %r58};
	st.local.v2.u32 	[%rd3+2744], {%r58, %r58};
	st.local.v2.u32 	[%rd3+2752], {%r58, %r58};
	st.local.v2.u32 	[%rd3+2760], {%r58, %r58};
	st.local.v2.u32 	[%rd3+2768], {%r58, %r58};
	st.local.v2.u32 	[%rd3+2776], {%r58, %r58};
	st.local.v2.u32 	[%rd3+2784], {%r58, %r58};
	st.local.v2.u32 	[%rd3+2792], {%r58, %r58};
	st.local.v2.u32 	[%rd3+2800], {%r58, %r58};
	st.local.v2.u32 	[%rd3+2808], {%r58, %r58};
	st.local.v2.u32 	[%rd3+2816], {%r58, %r58};
	st.local.v2.u32 	[%rd3+2824], {%r58, %r58};
	st.local.v2.u32 	[%rd3+2832], {%r58, %r58};
	st.local.v2.u32 	[%rd3+2840], {%r58, %r58};
	st.local.v2.u32 	[%rd3+2848], {%r58, %r58};
	st.local.v2.u32 	[%rd3+2856], {%r58, %r58};
	st.local.v2.u32 	[%rd3+2864], {%r58, %r58};
	st.local.v2.u32 	[%rd3+2872], {%r58, %r58};
	st.local.v2.u32 	[%rd3+2880], {%r58, %r58};
	st.local.v2.u32 	[%rd3+2888], {%r58, %r58};
	st.local.v2.u32 	[%rd3+2896], {%r58, %r58};
	st.local.v2.u32 	[%rd3+2904], {%r58, %r58};
	st.local.v2.u32 	[%rd3+2912], {%r58, %r58};
	st.local.v2.u32 	[%rd3+2920], {%r58, %r58};
	st.local.v2.u32 	[%rd3+2928], {%r58, %r58};
	st.local.v2.u32 	[%rd3+2936], {%r58, %r58};
	st.local.v2.u32 	[%rd3+2944], {%r58, %r58};
	st.local.v2.u32 	[%rd3+2952], {%r58, %r58};
	st.local.v2.u32 	[%rd3+2960], {%r58, %r58};
	st.local.v2.u32 	[%rd3+2968], {%r58, %r58};
	st.local.v2.u32 	[%rd3+2976], {%r58, %r58};
	st.local.v2.u32 	[%rd3+2984], {%r58, %r58};
	st.local.v2.u32 	[%rd3+2992], {%r58, %r58};
	st.local.v2.u32 	[%rd3+3000], {%r58, %r58};
	st.local.v2.u32 	[%rd3+3008], {%r58, %r58};
	st.local.v2.u32 	[%rd3+3016], {%r58, %r58};
	st.local.v2.u32 	[%rd3+3024], {%r58, %r58};
	st.local.v2.u32 	[%rd3+3032], {%r58, %r58};
	st.local.v2.u32 	[%rd3+3040], {%r58, %r58};
	st.local.v2.u32 	[%rd3+3048], {%r58, %r58};
	st.local.v2.u32 	[%rd3+3056], {%r58, %r58};
	st.local.v2.u32 	[%rd3+3064], {%r58, %r58};
	st.local.v2.u32 	[%rd3+3072], {%r58, %r58};
	st.local.v2.u32 	[%rd3+3080], {%r58, %r58};
	st.local.v2.u32 	[%rd3+3088], {%r58, %r58};
	st.local.v2.u32 	[%rd3+3096], {%r58, %r58};
	st.local.v2.u32 	[%rd3+3104], {%r58, %r58};
	st.local.v2.u32 	[%rd3+3112], {%r58, %r58};
	st.local.v2.u32 	[%rd3+3120], {%r58, %r58};
	st.local.v2.u32 	[%rd3+3128], {%r58, %r58};
	st.local.v2.u32 	[%rd3+3136], {%r58, %r58};
	st.local.v2.u32 	[%rd3+3144], {%r58, %r58};
	st.local.v2.u32 	[%rd3+3152], {%r58, %r58};
	st.local.v2.u32 	[%rd3+3160], {%r58, %r58};
	st.local.v2.u32 	[%rd3+3168], {%r58, %r58};
	st.local.v2.u32 	[%rd3+3176], {%r58, %r58};
	st.local.v2.u32 	[%rd3+3184], {%r58, %r58};
	st.local.v2.u32 	[%rd3+3192], {%r58, %r58};
	st.local.v2.u32 	[%rd3+3200], {%r58, %r58};
	st.local.v2.u32 	[%rd3+3208], {%r58, %r58};
	st.local.v2.u32 	[%rd3+3216], {%r58, %r58};
	st.local.v2.u32 	[%rd3+3224], {%r58, %r58};
	st.local.v2.u32 	[%rd3+3232], {%r58, %r58};
	st.local.v2.u32 	[%rd3+3240], {%r58, %r58};
	st.local.v2.u32 	[%rd3+3248], {%r58, %r58};
	st.local.v2.u32 	[%rd3+3256], {%r58, %r58};
	st.local.v2.u32 	[%rd3+3264], {%r58, %r58};
	st.local.v2.u32 	[%rd3+3272], {%r58, %r58};
	st.local.v2.u32 	[%rd3+3280], {%r58, %r58};
	st.local.v2.u32 	[%rd3+3288], {%r58, %r58};
	st.local.v2.u32 	[%rd3+3296], {%r58, %r58};
	st.local.v2.u32 	[%rd3+3304], {%r58, %r58};
	st.local.v2.u32 	[%rd3+3312], {%r58, %r58};
	st.local.v2.u32 	[%rd3+3320], {%r58, %r58};
	st.local.v2.u32 	[%rd3+3328], {%r58, %r58};
	st.local.v2.u32 	[%rd3+3336], {%r58, %r58};
	st.local.v2.u32 	[%rd3+3344], {%r58, %r58};
	st.local.v2.u32 	[%rd3+3352], {%r58, %r58};
	st.local.v2.u32 	[%rd3+3360], {%r58, %r58};
	st.local.v2.u32 	[%rd3+3368], {%r58, %r58};
	st.local.v2.u32 	[%rd3+3376], {%r58, %r58};
	st.local.v2.u32 	[%rd3+3384], {%r58, %r58};
	st.local.v2.u32 	[%rd3+3392], {%r58, %r58};
	st.local.v2.u32 	[%rd3+3400], {%r58, %r58};
	st.local.v2.u32 	[%rd3+3408], {%r58, %r58};
	st.local.v2.u32 	[%rd3+3416], {%r58, %r58};
	st.local.v2.u32 	[%rd3+3424], {%r58, %r58};
	st.local.v2.u32 	[%rd3+3432], {%r58, %r58};
	st.local.v2.u32 	[%rd3+3440], {%r58, %r58};
	st.local.v2.u32 	[%rd3+3448], {%r58, %r58};
	st.local.v2.u32 	[%rd3+3456], {%r58, %r58};
	st.local.v2.u32 	[%rd3+3464], {%r58, %r58};
	st.local.v2.u32 	[%rd3+3472], {%r58, %r58};
	st.local.v2.u32 	[%rd3+3480], {%r58, %r58};
	st.local.v2.u32 	[%rd3+3488], {%r58, %r58};
	st.local.v2.u32 	[%rd3+3496], {%r58, %r58};
	st.local.v2.u32 	[%rd3+3504], {%r58, %r58};
	st.local.v2.u32 	[%rd3+3512], {%r58, %r58};
	st.local.v2.u32 	[%rd3+3520], {%r58, %r58};
	st.local.v2.u32 	[%rd3+3528], {%r58, %r58};
	st.local.v2.u32 	[%rd3+3536], {%r58, %r58};
	st.local.v2.u32 	[%rd3+3544], {%r58, %r58};
	st.local.v2.u32 	[%rd3+3552], {%r58, %r58};
	st.local.v2.u32 	[%rd3+3560], {%r58, %r58};
	st.local.v2.u32 	[%rd3+3568], {%r58, %r58};
	st.local.v2.u32 	[%rd3+3576], {%r58, %r58};
	st.local.v2.u32 	[%rd3+3584], {%r58, %r58};
	st.local.v2.u32 	[%rd3+3592], {%r58, %r58};
	st.local.v2.u32 	[%rd3+3600], {%r58, %r58};
	st.local.v2.u32 	[%rd3+3608], {%r58, %r58};
	st.local.v2.u32 	[%rd3+3616], {%r58, %r58};
	st.local.v2.u32 	[%rd3+3624], {%r58, %r58};
	st.local.v2.u32 	[%rd3+3632], {%r58, %r58};
	st.local.v2.u32 	[%rd3+3640], {%r58, %r58};
	st.local.v2.u32 	[%rd3+3648], {%r58, %r58};
	st.local.v2.u32 	[%rd3+3656], {%r58, %r58};
	st.local.v2.u32 	[%rd3+3664], {%r58, %r58};
	st.local.v2.u32 	[%rd3+3672], {%r58, %r58};
	st.local.v2.u32 	[%rd3+3680], {%r58, %r58};
	st.local.v2.u32 	[%rd3+3688], {%r58, %r58};
	st.local.v2.u32 	[%rd3+3696], {%r58, %r58};
	st.local.v2.u32 	[%rd3+3704], {%r58, %r58};
	st.local.v2.u32 	[%rd3+3712], {%r58, %r58};
	st.local.v2.u32 	[%rd3+3720], {%r58, %r58};
	st.local.v2.u32 	[%rd3+3728], {%r58, %r58};
	st.local.v2.u32 	[%rd3+3736], {%r58, %r58};
	st.local.v2.u32 	[%rd3+3744], {%r58, %r58};
	st.local.v2.u32 	[%rd3+3752], {%r58, %r58};
	st.local.v2.u32 	[%rd3+3760], {%r58, %r58};
	st.local.v2.u32 	[%rd3+3768], {%r58, %r58};
	st.local.v2.u32 	[%rd3+3776], {%r58, %r58};
	st.local.v2.u32 	[%rd3+3784], {%r58, %r58};
	st.local.v2.u32 	[%rd3+3792], {%r58, %r58};
	st.local.v2.u32 	[%rd3+3800], {%r58, %r58};
	st.local.v2.u32 	[%rd3+3808], {%r58, %r58};
	st.local.v2.u32 	[%rd3+3816], {%r58, %r58};
	st.local.v2.u32 	[%rd3+3824], {%r58, %r58};
	st.local.v2.u32 	[%rd3+3832], {%r58, %r58};
	st.local.v2.u32 	[%rd3+3840], {%r58, %r58};
	st.local.v2.u32 	[%rd3+3848], {%r58, %r58};
	st.local.v2.u32 	[%rd3+3856], {%r58, %r58};
	st.local.v2.u32 	[%rd3+3864], {%r58, %r58};
	st.local.v2.u32 	[%rd3+3872], {%r58, %r58};
	st.local.v2.u32 	[%rd3+3880], {%r58, %r58};
	st.local.v2.u32 	[%rd3+3888], {%r58, %r58};
	st.local.v2.u32 	[%rd3+3896], {%r58, %r58};
	st.local.v2.u32 	[%rd3+3904], {%r58, %r58};
	st.local.v2.u32 	[%rd3+3912], {%r58, %r58};
	st.local.v2.u32 	[%rd3+3920], {%r58, %r58};
	st.local.v2.u32 	[%rd3+3928], {%r58, %r58};
	st.local.v2.u32 	[%rd3+3936], {%r58, %r58};
	st.local.v2.u32 	[%rd3+3944], {%r58, %r58};
	st.local.v2.u32 	[%rd3+3952], {%r58, %r58};
	st.local.v2.u32 	[%rd3+3960], {%r58, %r58};
	st.local.v2.u32 	[%rd3+3968], {%r58, %r58};
	st.local.v2.u32 	[%rd3+3976], {%r58, %r58};
	st.local.v2.u32 	[%rd3+3984], {%r58, %r58};
	st.local.v2.u32 	[%rd3+3992], {%r58, %r58};
	st.local.v2.u32 	[%rd3+4000], {%r58, %r58};
	shr.u32 	%r59, %r57, 2;
	xor.b32  	%r60, %r59, %r57;
	shl.b32 	%r61, %r195, 4;
	shl.b32 	%r62, %r60, 1;
	xor.b32  	%r63, %r61, %r62;
	xor.b32  	%r64, %r63, %r195;
	xor.b32  	%r194, %r64, %r60;
	add.s32 	%r181, %r2, 362437;
	add.s32 	%r65, %r194, %r181;
	rem.u32 	%r66, %r65, %r173;
	mul.lo.s32 	%r67, %r173, %r1;
	mul.wide.s32 	%rd18, %r67, 4;
	add.s64 	%rd5, %rd15, %rd18;
	st.global.u32 	[%rd5], %r66;
	mul.wide.s32 	%rd19, %r66, 4;
	add.s64 	%rd20, %rd3, %rd19;
	mov.b32 	%r68, 1;
	st.local.u32 	[%rd20], %r68;
	setp.lt.s32 	%p4, %r173, 2;
	mov.u32 	%r199, %r181;
	@%p4 bra 	$L__BB3_49;
	ld.param.u32 	%r174, [_Z22construct_tours_kernelPiPdS0_iP17curandStateXORWOW_param_3];
	mov.f64 	%fd51, 0d3FF0000000000000;
	{
	.reg .b32 %temp; 
	mov.b64 	{%temp, %r11}, %fd51;
	}
	and.b32  	%r70, %r11, 2146435072;
	setp.eq.s32 	%p5, %r70, 1072693248;
	and.b32  	%r71, %r11, 2147483647;
	setp.ne.s32 	%p6, %r71, 1071644672;
	and.pred  	%p1, %p5, %p6;
	mov.f64 	%fd52, 0d4014000000000000;
	{
	.reg .b32 %temp; 
	mov.b64 	{%temp, %r12}, %fd52;
	}
	and.b32  	%r72, %r12, 2146435072;
	setp.eq.s32 	%p7, %r72, 1074790400;
	and.b32  	%r73, %r12, 2147483647;
	setp.ne.s32 	%p8, %r73, 1071644672;
	and.pred  	%p2, %p7, %p8;
	mad.lo.s32 	%r74, %r174, 724874, %r2;
	add.s32 	%r199, %r74, -362437;
	mov.b32 	%r180, 1;
$L__BB3_3:
	mov.u32 	%r16, %r198;
	mov.u32 	%r198, %r196;
	mov.u32 	%r17, %r197;
	mov.u32 	%r196, %r194;
	mov.u32 	%r197, %r195;
	ld.param.u32 	%r175, [_Z22construct_tours_kernelPiPdS0_iP17curandStateXORWOW_param_3];
	mul.wide.u32 	%rd21, %r180, 4;
	add.s64 	%rd22, %rd5, %rd21;
	ld.global.u32 	%r76, [%rd22+-4];
	mul.lo.s32 	%r21, %r76, %r175;
	mov.f64 	%fd118, 0d0000000000000000;
	mov.b32 	%r187, 0;
	cvt.s64.s32 	%rd37, %r21;
	mov.u32 	%r189, %r187;
$L__BB3_4:
	mov.u32 	%r22, %r187;
	mul.wide.u32 	%rd23, %r22, 4;
	add.s64 	%rd24, %rd3, %rd23;
	ld.local.u32 	%r77, [%rd24];
	setp.ne.s32 	%p9, %r77, 0;
	@%p9 bra 	$L__BB3_16;
	ld.param.u64 	%rd64, [_Z22construct_tours_kernelPiPdS0_iP17curandStateXORWOW_param_1];
	setp.lt.s32 	%p10, %r11, 0;
	and.b32  	%r78, %r11, 2146435072;
	setp.eq.s32 	%p11, %r78, 1072693248;
	mul.wide.s32 	%rd25, %r189, 4;
	add.s64 	%rd26, %rd2, %rd25;
	st.local.u32 	[%rd26], %r22;
	add.s32 	%r24, %r22, %r21;
	cvta.to.global.u64 	%rd27, %rd64;
	mul.wide.s32 	%rd28, %r24, 8;
	add.s64 	%rd29, %rd27, %rd28;
	ld.global.f64 	%fd3, [%rd29];
	{
	.reg .b32 %temp; 
	mov.b64 	{%temp, %r25}, %fd3;
	}
	abs.f64 	%fd4, %fd3;
	{ // callseq 0, 0
	.param .b64 param0;
	st.param.f64 	[param0], %fd4;
	.param .b64 param1;
	st.param.f64 	[param1], 0d3FF0000000000000;
	.param .b64 retval0;
	call.uni (retval0), 
	__internal_accurate_pow, 
	(
	param0, 
	param1
	);
	ld.param.f64 	%fd54, [retval0];
	} // callseq 0
	setp.lt.s32 	%p12, %r25, 0;
	neg.f64 	%fd56, %fd54;
	selp.f64 	%fd57, %fd56, %fd54, %p11;
	selp.f64 	%fd58, %fd57, %fd54, %p12;
	setp.eq.f64 	%p13, %fd3, 0d0000000000000000;
	selp.b32 	%r79, %r25, 0, %p11;
	or.b32  	%r80, %r79, 2146435072;
	selp.b32 	%r81, %r80, %r79, %p10;
	mov.b32 	%r82, 0;
	mov.b64 	%fd59, {%r82, %r81};
	selp.f64 	%fd116, %fd59, %fd58, %p13;
	add.f64 	%fd60, %fd3, 0d3FF0000000000000;
	{
	.reg .b32 %temp; 
	mov.b64 	{%temp, %r83}, %fd60;
	}
	and.b32  	%r84, %r83, 2146435072;
	setp.ne.s32 	%p14, %r84, 2146435072;
	@%p14 bra 	$L__BB3_10;
	setp.num.f64 	%p15, %fd3, %fd3;
	@%p15 bra 	$L__BB3_8;
	mov.f64 	%fd61, 0d3FF0000000000000;
	add.rn.f64 	%fd116, %fd3, %fd61;
	bra.uni 	$L__BB3_10;
$L__BB3_8:
	setp.neu.f64 	%p16, %fd4, 0d7FF0000000000000;
	@%p16 bra 	$L__BB3_10;
	selp.b32 	%r85, 0, 2146435072, %p10;
	or.b32  	%r86, %r85, -2147483648;
	selp.b32 	%r87, %r86, %r85, %p1;
	selp.b32 	%r88, %r87, %r85, %p12;
	mov.b32 	%r89, 0;
	mov.b64 	%fd116, {%r89, %r88};
$L__BB3_10:
	ld.param.u64 	%rd66, [_Z22construct_tours_kernelPiPdS0_iP17curandStateXORWOW_param_2];
	setp.lt.s32 	%p19, %r12, 0;
	and.b32  	%r90, %r12, 2146435072;
	setp.eq.s32 	%p20, %r90, 1074790400;
	setp.eq.f64 	%p21, %fd3, 0d3FF0000000000000;
	selp.f64 	%fd9, 0d3FF0000000000000, %fd116, %p21;
	cvta.to.global.u64 	%rd30, %rd66;
	mul.wide.s32 	%rd31, %r24, 8;
	add.s64 	%rd32, %rd30, %rd31;
	ld.global.f64 	%fd62, [%rd32];
	rcp.rn.f64 	%fd10, %fd62;
	{
	.reg .b32 %temp; 
	mov.b64 	{%temp, %r26}, %fd10;
	}
	abs.f64 	%fd11, %fd10;
	{ // callseq 1, 0
	.param .b64 param0;
	st.param.f64 	[param0], %fd11;
	.param .b64 param1;
	st.param.f64 	[param1], 0d4014000000000000;
	.param .b64 retval0;
	call.uni (retval0), 
	__internal_accurate_pow, 
	(
	param0, 
	param1
	);
	ld.param.f64 	%fd63, [retval0];
	} // callseq 1
	setp.lt.s32 	%p22, %r26, 0;
	neg.f64 	%fd65, %fd63;
	selp.f64 	%fd66, %fd65, %fd63, %p20;
	selp.f64 	%fd67, %fd66, %fd63, %p22;
	setp.eq.f64 	%p23, %fd10, 0d0000000000000000;
	selp.b32 	%r91, %r26, 0, %p20;
	or.b32  	%r92, %r91, 2146435072;
	selp.b32 	%r93, %r92, %r91, %p19;
	mov.b32 	%r94, 0;
	mov.b64 	%fd68, {%r94, %r93};
	selp.f64 	%fd117, %fd68, %fd67, %p23;
	add.f64 	%fd69, %fd10, 0d4014000000000000;
	{
	.reg .b32 %temp; 
	mov.b64 	{%temp, %r95}, %fd69;
	}
	and.b32  	%r96, %r95, 2146435072;
	setp.ne.s32 	%p24, %r96, 2146435072;
	@%p24 bra 	$L__BB3_15;
	setp.num.f64 	%p25, %fd10, %fd10;
	@%p25 bra 	$L__BB3_13;
	mov.f64 	%fd70, 0d4014000000000000;
	add.rn.f64 	%fd117, %fd10, %fd70;
	bra.uni 	$L__BB3_15;
$L__BB3_13:
	setp.neu.f64 	%p26, %fd11, 0d7FF0000000000000;
	@%p26 bra 	$L__BB3_15;
	selp.b32 	%r97, 0, 2146435072, %p19;
	or.b32  	%r98, %r97, -2147483648;
	selp.b32 	%r99, %r98, %r97, %p2;
	selp.b32 	%r100, %r99, %r97, %p22;
	mov.b32 	%r101, 0;
	mov.b64 	%fd117, {%r101, %r100};
$L__BB3_15:
	setp.eq.f64 	%p29, %fd10, 0d3FF0000000000000;
	selp.f64 	%fd71, 0d3FF0000000000000, %fd117, %p29;
	mul.f64 	%fd72, %fd9, %fd71;
	mul.wide.s32 	%rd33, %r189, 8;
	add.s64 	%rd34, %rd1, %rd33;
	st.local.f64 	[%rd34], %fd72;
	add.f64 	%fd118, %fd118, %fd72;
	add.s32 	%r189, %r189, 1;
$L__BB3_16:
	ld.param.u64 	%rd67, [_Z22construct_tours_kernelPiPdS0_iP17curandStateXORWOW_param_2];
	ld.param.u64 	%rd65, [_Z22construct_tours_kernelPiPdS0_iP17curandStateXORWOW_param_1];
	mul.wide.u32 	%rd35, %r22, 4;
	add.s64 	%rd36, %rd3, %rd35;
	ld.local.u32 	%r102, [%rd36+4];
	setp.ne.s32 	%p30, %r102, 0;
	cvt.s64.s32 	%rd38, %r22;
	add.s64 	%rd39, %rd38, %rd37;
	cvta.to.global.u64 	%rd40, %rd67;
	shl.b64 	%rd41, %rd39, 3;
	add.s64 	%rd6, %rd40, %rd41;
	cvta.to.global.u64 	%rd42, %rd65;
	add.s64 	%rd7, %rd42, %rd41;
	@%p30 bra 	$L__BB3_28;
	setp.lt.s32 	%p31, %r11, 0;
	and.b32  	%r103, %r11, 2146435072;
	setp.eq.s32 	%p32, %r103, 1072693248;
	add.s32 	%r104, %r22, 1;
	mul.wide.s32 	%rd43, %r189, 4;
	add.s64 	%rd44, %rd2, %rd43;
	st.local.u32 	[%rd44], %r104;
	ld.global.f64 	%fd18, [%rd7+8];
	{
	.reg .b32 %temp; 
	mov.b64 	{%temp, %r29}, %fd18;
	}
	abs.f64 	%fd19, %fd18;
	{ // callseq 2, 0
	.param .b64 param0;
	st.param.f64 	[param0], %fd19;
	.param .b64 param1;
	st.param.f64 	[param1], 0d3FF0000000000000;
	.param .b64 retval0;
	call.uni (retval0), 
	__internal_accurate_pow, 
	(
	param0, 
	param1
	);
	ld.param.f64 	%fd73, [retval0];
	} // callseq 2
	setp.lt.s32 	%p33, %r29, 0;
	neg.f64 	%fd75, %fd73;
	selp.f64 	%fd76, %fd75, %fd73, %p32;
	selp.f64 	%fd77, %fd76, %fd73, %p33;
	setp.eq.f64 	%p34, %fd18, 0d0000000000000000;
	selp.b32 	%r105, %r29, 0, %p32;
	or.b32  	%r106, %r105, 2146435072;
	selp.b32 	%r107, %r106, %r105, %p31;
	mov.b32 	%r108, 0;
	mov.b64 	%fd78, {%r108, %r107};
	selp.f64 	%fd119, %fd78, %fd77, %p34;
	add.f64 	%fd79, %fd18, 0d3FF0000000000000;
	{
	.reg .b32 %temp; 
	mov.b64 	{%temp, %r109}, %fd79;
	}
	and.b32  	%r110, %r109, 2146435072;
	setp.ne.s32 	%p35, %r110, 2146435072;
	@%p35 bra 	$L__BB3_22;
	setp.nan.f64 	%p36, %fd18, %fd18;
	@%p36 bra 	$L__BB3_21;
	setp.neu.f64 	%p37, %fd19, 0d7FF0000000000000;
	@%p37 bra 	$L__BB3_22;
	selp.b32 	%r111, 0, 2146435072, %p31;
	or.b32  	%r112, %r111, -2147483648;
	selp.b32 	%r113, %r112, %r111, %p1;
	selp.b32 	%r114, %r113, %r111, %p33;
	mov.b32 	%r115, 0;
	mov.b64 	%fd119, {%r115, %r114};
	bra.uni 	$L__BB3_22;
$L__BB3_21:
	mov.f64 	%fd80, 0d3FF0000000000000;
	add.rn.f64 	%fd119, %fd18, %fd80;
$L__BB3_22:
	setp.lt.s32 	%p40, %r12, 0;
	and.b32  	%r116, %r12, 2146435072;
	setp.eq.s32 	%p41, %r116, 1074790400;
	setp.eq.f64 	%p42, %fd18, 0d3FF0000000000000;
	selp.f64 	%fd24, 0d3FF0000000000000, %fd119, %p42;
	ld.global.f64 	%fd81, [%rd6+8];
	rcp.rn.f64 	%fd25, %fd81;
	{
	.reg .b32 %temp; 
	mov.b64 	{%temp, %r30}, %fd25;
	}
	abs.f64 	%fd26, %fd25;
	{ // callseq 3, 0
	.param .b64 param0;
	st.param.f64 	[param0], %fd26;
	.param .b64 param1;
	st.param.f64 	[param1], 0d4014000000000000;
	.param .b64 retval0;
	call.uni (retval0), 
	__internal_accurate_pow, 
	(
	param0, 
	param1
	);
	ld.param.f64 	%fd82, [retval0];
	} // callseq 3
	setp.lt.s32 	%p43, %r30, 0;
	neg.f64 	%fd84, %fd82;
	selp.f64 	%fd85, %fd84, %fd82, %p41;
	selp.f64 	%fd86, %fd85, %fd82, %p43;
	setp.eq.f64 	%p44, %fd25, 0d0000000000000000;
	selp.b32 	%r117, %r30, 0, %p41;
	or.b32  	%r118, %r117, 2146435072;
	selp.b32 	%r119, %r118, %r117, %p40;
	mov.b32 	%r120, 0;
	mov.b64 	%fd87, {%r120, %r119};
	selp.f64 	%fd120, %fd87, %fd86, %p44;
	add.f64 	%fd88, %fd25, 0d4014000000000000;
	{
	.reg .b32 %temp; 
	mov.b64 	{%temp, %r121}, %fd88;
	}
	and.b32  	%r122, %r121, 2146435072;
	setp.ne.s32 	%p45, %r122, 2146435072;
	@%p45 bra 	$L__BB3_27;
	setp.nan.f64 	%p46, %fd25, %fd25;
	@%p46 bra 	$L__BB3_26;
	setp.neu.f64 	%p47, %fd26, 0d7FF0000000000000;
	@%p47 bra 	$L__BB3_27;
	selp.b32 	%r123, 0, 2146435072, %p40;
	or.b32  	%r124, %r123, -2147483648;
	selp.b32 	%r125, %r124, %r123, %p2;
	selp.b32 	%r126, %r125, %r123, %p43;
	mov.b32 	%r127, 0;
	mov.b64 	%fd120, {%r127, %r126};
	bra.uni 	$L__BB3_27;
$L__BB3_26:
	mov.f64 	%fd89, 0d4014000000000000;
	add.rn.f64 	%fd120, %fd25, %fd89;
$L__BB3_27:
	setp.eq.f64 	%p50, %fd25, 0d3FF0000000000000;
	selp.f64 	%fd90, 0d3FF0000000000000, %fd120, %p50;
	mul.f64 	%fd91, %fd24, %fd90;
	mul.wide.s32 	%rd45, %r189, 8;
	add.s64 	%rd46, %rd1, %rd45;
	st.local.f64 	[%rd46], %fd91;
	add.f64 	%fd118, %fd118, %fd91;
	add.s32 	%r189, %r189, 1;
$L__BB3_28:
	ld.param.u32 	%r176, [_Z22construct_tours_kernelPiPdS0_iP17curandStateXORWOW_param_3];
	add.s32 	%r187, %r22, 2;
	and.b32  	%r128, %r176, 2147483646;
	setp.ne.s32 	%p51, %r187, %r128;
	@%p51 bra 	$L__BB3_4;
	ld.param.u32 	%r177, [_Z22construct_tours_kernelPiPdS0_iP17curandStateXORWOW_param_3];
	and.b32  	%r129, %r177, 1;
	setp.eq.b32 	%p52, %r129, 1;
	not.pred 	%p53, %p52;
	@%p53 bra 	$L__BB3_42;
	mul.wide.u32 	%rd47, %r22, 4;
	add.s64 	%rd48, %rd3, %rd47;
	ld.local.u32 	%r130, [%rd48+8];
	setp.ne.s32 	%p54, %r130, 0;
	@%p54 bra 	$L__BB3_42;
	ld.param.u32 	%r178, [_Z22construct_tours_kernelPiPdS0_iP17curandStateXORWOW_param_3];
	setp.lt.s32 	%p55, %r11, 0;
	and.b32  	%r131, %r11, 2146435072;
	setp.eq.s32 	%p56, %r131, 1072693248;
	mul.wide.s32 	%rd49, %r189, 4;
	add.s64 	%rd50, %rd2, %rd49;
	and.b32  	%r132, %r178, 2147483646;
	st.local.u32 	[%rd50], %r132;
	ld.global.f64 	%fd33, [%rd7+16];
	{
	.reg .b32 %temp; 
	mov.b64 	{%temp, %r34}, %fd33;
	}
	abs.f64 	%fd34, %fd33;
	{ // callseq 4, 0
	.param .b64 param0;
	st.param.f64 	[param0], %fd34;
	.param .b64 param1;
	st.param.f64 	[param1], 0d3FF0000000000000;
	.param .b64 retval0;
	call.uni (retval0), 
	__internal_accurate_pow, 
	(
	param0, 
	param1
	);
	ld.param.f64 	%fd92, [retval0];
	} // callseq 4
	setp.lt.s32 	%p57, %r34, 0;
	neg.f64 	%fd94, %fd92;
	selp.f64 	%fd95, %fd94, %fd92, %p56;
	selp.f64 	%fd96, %fd95, %fd92, %p57;
	setp.eq.f64 	%p58, %fd33, 0d0000000000000000;
	selp.b32 	%r133, %r34, 0, %p56;
	or.b32  	%r134, %r133, 2146435072;
	selp.b32 	%r135, %r134, %r133, %p55;
	mov.b32 	%r136, 0;
	mov.b64 	%fd97, {%r136, %r135};
	selp.f64 	%fd122, %fd97, %fd96, %p58;
	add.f64 	%fd98, %fd33, 0d3FF0000000000000;
	{
	.reg .b32 %temp; 
	mov.b64 	{%temp, %r137}, %fd98;
	}
	and.b32  	%r138, %r137, 2146435072;
	setp.ne.s32 	%p59, %r138, 2146435072;
	@%p59 bra 	$L__BB3_36;
	setp.nan.f64 	%p60, %fd33, %fd33;
	@%p60 bra 	$L__BB3_35;
	setp.neu.f64 	%p61, %fd34, 0d7FF0000000000000;
	@%p61 bra 	$L__BB3_36;
	selp.b32 	%r139, 0, 2146435072, %p55;
	or.b32  	%r140, %r139, -2147483648;
	selp.b32 	%r141, %r140, %r139, %p1;
	selp.b32 	%r142, %r141, %r139, %p57;
	mov.b32 	%r143, 0;
	mov.b64 	%fd122, {%r143, %r142};
	bra.uni 	$L__BB3_36;
$L__BB3_35:
	mov.f64 	%fd99, 0d3FF0000000000000;
	add.rn.f64 	%fd122, %fd33, %fd99;
$L__BB3_36:
	setp.lt.s32 	%p64, %r12, 0;
	and.b32  	%r144, %r12, 2146435072;
	setp.eq.s32 	%p65, %r144, 1074790400;
	setp.eq.f64 	%p66, %fd33, 0d3FF0000000000000;
	selp.f64 	%fd39, 0d3FF0000000000000, %fd122, %p66;
	ld.global.f64 	%fd100, [%rd6+16];
	rcp.rn.f64 	%fd40, %fd100;
	{
	.reg .b32 %temp; 
	mov.b64 	{%temp, %r35}, %fd40;
	}
	abs.f64 	%fd41, %fd40;
	{ // callseq 5, 0
	.param .b64 param0;
	st.param.f64 	[param0], %fd41;
	.param .b64 param1;
	st.param.f64 	[param1], 0d4014000000000000;
	.param .b64 retval0;
	call.uni (retval0), 
	__internal_accurate_pow, 
	(
	param0, 
	param1
	);
	ld.param.f64 	%fd101, [retval0];
	} // callseq 5
	setp.lt.s32 	%p67, %r35, 0;
	neg.f64 	%fd103, %fd101;
	selp.f64 	%fd104, %fd103, %fd101, %p65;
	selp.f64 	%fd105, %fd104, %fd101, %p67;
	setp.eq.f64 	%p68, %fd40, 0d0000000000000000;
	selp.b32 	%r145, %r35, 0, %p65;
	or.b32  	%r146, %r145, 2146435072;
	selp.b32 	%r147, %r146, %r145, %p64;
	mov.b32 	%r148, 0;
	mov.b64 	%fd106, {%r148, %r147};
	selp.f64 	%fd123, %fd106, %fd105, %p68;
	add.f64 	%fd107, %fd40, 0d4014000000000000;
	{
	.reg .b32 %temp; 
	mov.b64 	{%temp, %r149}, %fd107;
	}
	and.b32  	%r150, %r149, 2146435072;
	setp.ne.s32 	%p69, %r150, 2146435072;
	@%p69 bra 	$L__BB3_41;
	setp.nan.f64 	%p70, %fd40, %fd40;
	@%p70 bra 	$L__BB3_40;
	setp.neu.f64 	%p71, %fd41, 0d7FF0000000000000;
	@%p71 bra 	$L__BB3_41;
	selp.b32 	%r151, 0, 2146435072, %p64;
	or.b32  	%r152, %r151, -2147483648;
	selp.b32 	%r153, %r152, %r151, %p2;
	selp.b32 	%r154, %r153, %r151, %p67;
	mov.b32 	%r155, 0;
	mov.b64 	%fd123, {%r155, %r154};
	bra.uni 	$L__BB3_41;
$L__BB3_40:
	mov.f64 	%fd108, 0d4014000000000000;
	add.rn.f64 	%fd123, %fd40, %fd108;
$L__BB3_41:
	setp.eq.f64 	%p74, %fd40, 0d3FF0000000000000;
	selp.f64 	%fd109, 0d3FF0000000000000, %fd123, %p74;
	mul.f64 	%fd110, %fd39, %fd109;
	mul.wide.s32 	%rd51, %r189, 8;
	add.s64 	%rd52, %rd1, %rd51;
	st.local.f64 	[%rd52], %fd110;
	add.f64 	%fd118, %fd118, %fd110;
	add.s32 	%r189, %r189, 1;
$L__BB3_42:
	shr.u32 	%r156, %r16, 2;
	xor.b32  	%r157, %r156, %r16;
	shl.b32 	%r158, %r196, 4;
	shl.b32 	%r159, %r157, 1;
	xor.b32  	%r160, %r158, %r159;
	xor.b32  	%r161, %r160, %r196;
	xor.b32  	%r195, %r161, %r157;
	add.s32 	%r162, %r181, %r195;
	add.s32 	%r163, %r162, 362437;
	shr.u32 	%r164, %r17, 2;
	xor.b32  	%r165, %r164, %r17;
	shl.b32 	%r166, %r195, 4;
	shl.b32 	%r167, %r165, 1;
	xor.b32  	%r168, %r167, %r166;
	xor.b32  	%r169, %r168, %r165;
	xor.b32  	%r194, %r169, %r195;
	add.s32 	%r181, %r181, 724874;
	add.s32 	%r170, %r194, %r181;
	cvt.u64.u32 	%rd53, %r163;
	mul.wide.u32 	%rd54, %r170, 2097152;
	xor.b64  	%rd55, %rd54, %rd53;
	cvt.rn.f64.u64 	%fd111, %rd55;
	fma.rn.f64 	%fd112, %fd111, 0d3CA0000000000000, 0d3C90000000000000;
	mul.f64 	%fd48, %fd112, %fd118;
	setp.lt.s32 	%p75, %r189, 1;
	@%p75 bra 	$L__BB3_47;
	mov.f64 	%fd125, 0d0000000000000000;
	mov.b32 	%r192, 0;
	bra.uni 	$L__BB3_45;
$L__BB3_44:
	add.s32 	%r192, %r192, 1;
	setp.eq.s32 	%p77, %r192, %r189;
	@%p77 bra 	$L__BB3_47;
$L__BB3_45:
	mul.wide.u32 	%rd56, %r192, 8;
	add.s64 	%rd57, %rd1, %rd56;
	ld.local.f64 	%fd114, [%rd57];
	add.f64 	%fd125, %fd125, %fd114;
	setp.ltu.f64 	%p76, %fd125, %fd48;
	@%p76 bra 	$L__BB3_44;
	mul.wide.u32 	%rd58, %r192, 4;
	add.s64 	%rd59, %rd2, %rd58;
	ld.local.u32 	%r193, [%rd59];
	bra.uni 	$L__BB3_48;
$L__BB3_47:
	ld.local.u32 	%r193, [%rd2];
$L__BB3_48:
	ld.param.u32 	%r179, [_Z22construct_tours_kernelPiPdS0_iP17curandStateXORWOW_param_3];
	mul.wide.u32 	%rd60, %r180, 4;
	add.s64 	%rd61, %rd5, %rd60;
	st.global.u32 	[%rd61], %r193;
	mul.wide.s32 	%rd62, %r193, 4;
	add.s64 	%rd63, %rd3, %rd62;
	mov.b32 	%r172, 1;
	st.local.u32 	[%rd63], %r172;
	add.s32 	%r180, %r180, 1;
	setp.ne.s32 	%p78, %r180, %r179;
	@%p78 bra 	$L__BB3_3;
$L__BB3_49:
	st.global.v2.u32 	[%rd4], {%r199, %r198};
	st.global.v2.u32 	[%rd4+8], {%r197, %r196};
	st.global.v2.u32 	[%rd4+16], {%r195, %r194};
	st.global.v2.u32 	[%rd4+24], {%r7, %r8};
	st.global.f32 	[%rd4+32], %f1;
	st.global.f64 	[%rd4+40], %fd1;
$L__BB3_50:
	ret;

}
	// .globl	_Z27evaporate_pheromones_kernelPdi
.visible .entry _Z27evaporate_pheromones_kernelPdi(
	.param .u64 .ptr .align 1 _Z27evaporate_pheromones_kernelPdi_param_0,
	.param .u32 _Z27evaporate_pheromones_kernelPdi_param_1
)
{
	.reg .pred 	%p<2>;
	.reg .b32 	%r<7>;
	.reg .b64 	%rd<5>;
	.reg .b64 	%fd<3>;

	ld.param.u64 	%rd1, [_Z27evaporate_pheromones_kernelPdi_param_0];
	ld.param.u32 	%r2, [_Z27evaporate_pheromones_kernelPdi_param_1];
	mov.u32 	%r3, %ctaid.x;
	mov.u32 	%r4, %ntid.x;
	mov.u32 	%r5, %tid.x;
	mad.lo.s32 	%r1, %r3, %r4, %r5;
	mul.lo.s32 	%r6, %r2, %r2;
	setp.ge.s32 	%p1, %r1, %r6;
	@%p1 bra 	$L__BB4_2;
	cvta.to.global.u64 	%rd2, %rd1;
	mul.wide.s32 	%rd3, %r1, 8;
	add.s64 	%rd4, %rd2, %rd3;
	ld.global.f64 	%fd1, [%rd4];
	mul.f64 	%fd2, %fd1, 0d3FE0000000000000;
	st.global.f64 	[%rd4], %fd2;
$L__BB4_2:
	ret;

}
	// .globl	_Z28deposit_pheromones_no_atomicPiPdS0_i
.visible .entry _Z28deposit_pheromones_no_atomicPiPdS0_i(
	.param .u64 .ptr .align 1 _Z28deposit_pheromones_no_atomicPiPdS0_i_param_0,
	.param .u64 .ptr .align 1 _Z28deposit_pheromones_no_atomicPiPdS0_i_param_1,
	.param .u64 .ptr .align 1 _Z28deposit_pheromones_no_atomicPiPdS0_i_param_2,
	.param .u32 _Z28deposit_pheromones_no_atomicPiPdS0_i_param_3
)
{
	.reg .pred 	%p<16>;
	.reg .b32 	%r<178>;
	.reg .b64 	%rd<21>;
	.reg .b64 	%fd<67>;

	ld.param.u64 	%rd6, [_Z28deposit_pheromones_no_atomicPiPdS0_i_param_0];
	ld.param.u64 	%rd4, [_Z28deposit_pheromones_no_atomicPiPdS0_i_param_1];
	ld.param.u32 	%r31, [_Z28deposit_pheromones_no_atomicPiPdS0_i_param_3];
	cvta.to.global.u64 	%rd1, %rd6;
	mov.u32 	%r177, %tid.x;
	mov.u32 	%r171, %ctaid.x;
	mul.lo.s32 	%r3, %r31, %r31;
	setp.ge.u32 	%p1, %r177, %r3;
	@%p1 bra 	$L__BB5_3;
	mov.u32 	%r4, %ntid.x;
	mov.u32 	%r33, local_pheromone;
	mov.u32 	%r170, %r177;
$L__BB5_2:
	shl.b32 	%r32, %r170, 3;
	add.s32 	%r34, %r33, %r32;
	mov.b64 	%rd7, 0;
	st.shared.u64 	[%r34], %rd7;
	add.s32 	%r170, %r170, %r4;
	setp.lt.s32 	%p2, %r170, %r3;
	@%p2 bra 	$L__BB5_2;
$L__BB5_3:
	bar.sync 	0;
	setp.gt.u32 	%p3, %r171, 1023;
	@%p3 bra 	$L__BB5_17;
	setp.lt.s32 	%p4, %r31, 2;
	@%p4 bra 	$L__BB5_17;
	add.s32 	%r35, %r31, -1;
	add.s32 	%r7, %r31, -2;
	add.s32 	%r36, %r31, 7;
	and.b32  	%r37, %r36, 7;
	add.s32 	%r8, %r37, -1;
	add.s32 	%r38, %r31, 3;
	and.b32  	%r9, %r38, 3;
	and.b32  	%r10, %r35, 7;
	and.b32  	%r11, %r35, -8;
	and.b32  	%r12, %r36, 3;
	and.b32  	%r13, %r38, 1;
	neg.s32 	%r14, %r11;
	cvta.to.global.u64 	%rd2, %rd4;
	mov.u32 	%r15, %nctaid.x;
$L__BB5_6:
	setp.lt.u32 	%p5, %r7, 7;
	mul.wide.s32 	%rd8, %r171, 8;
	add.s64 	%rd9, %rd2, %rd8;
	ld.global.f64 	%fd3, [%rd9];
	mov.f64 	%fd4, 0d4059000000000000;
	div.rn.f64 	%fd1, %fd4, %fd3;
	mul.lo.s32 	%r17, %r171, %r31;
	mov.b32 	%r175, 0;
	mov.u32 	%r172, %r17;
	mov.u32 	%r173, %r14;
	@%p5 bra 	$L__BB5_8;
$L__BB5_7:
	.pragma "nounroll";
	mul.wide.s32 	%rd10, %r172, 4;
	add.s64 	%rd11, %rd1, %rd10;
	ld.global.u32 	%r40, [%rd11];
	ld.global.u32 	%r41, [%rd11+4];
	mad.lo.s32 	%r42, %r40, %r31, %r41;
	shl.b32 	%r43, %r42, 3;
	mov.u32 	%r44, local_pheromone;
	add.s32 	%r45, %r44, %r43;
	ld.shared.f64 	%fd5, [%r45];
	add.f64 	%fd6, %fd1, %fd5;
	st.shared.f64 	[%r45], %fd6;
	mul.lo.s32 	%r46, %r41, %r31;
	add.s32 	%r47, %r46, %r40;
	shl.b32 	%r48, %r47, 3;
	add.s32 	%r49, %r44, %r48;
	ld.shared.f64 	%fd7, [%r49];
	add.f64 	%fd8, %fd1, %fd7;
	st.shared.f64 	[%r49], %fd8;
	ld.global.u32 	%r50, [%rd11+8];
	add.s32 	%r51, %r46, %r50;
	shl.b32 	%r52, %r51, 3;
	add.s32 	%r53, %r44, %r52;
	ld.shared.f64 	%fd9, [%r53];
	add.f64 	%fd10, %fd1, %fd9;
	st.shared.f64 	[%r53], %fd10;
	mul.lo.s32 	%r54, %r50, %r31;
	add.s32 	%r55, %r54, %r41;
	shl.b32 	%r56, %r55, 3;
	add.s32 	%r57, %r44, %r56;
	ld.shared.f64 	%fd11, [%r57];
	add.f64 	%fd12, %fd1, %fd11;
	st.shared.f64 	[%r57], %fd12;
	ld.global.u32 	%r58, [%rd11+12];
	add.s32 	%r59, %r54, %r58;
	shl.b32 	%r60, %r59, 3;
	add.s32 	%r61, %r44, %r60;
	ld.shared.f64 	%fd13, [%r61];
	add.f64 	%fd14, %fd1, %fd13;
	st.shared.f64 	[%r61], %fd14;
	mul.lo.s32 	%r62, %r58, %r31;
	add.s32 	%r63, %r62, %r50;
	shl.b32 	%r64, %r63, 3;
	add.s32 	%r65, %r44, %r64;
	ld.shared.f64 	%fd15, [%r65];
	add.f64 	%fd16, %fd1, %fd15;
	st.shared.f64 	[%r65], %fd16;
	ld.global.u32 	%r66, [%rd11+16];
	add.s32 	%r67, %r62, %r66;
	shl.b32 	%r68, %r67, 3;
	add.s32 	%r69, %r44, %r68;
	ld.shared.f64 	%fd17, [%r69];
	add.f64 	%fd18, %fd1, %fd17;
	st.shared.f64 	[%r69], %fd18;
	mul.lo.s32 	%r70, %r66, %r31;
	add.s32 	%r71, %r70, %r58;
	shl.b32 	%r72, %r71, 3;
	add.s32 	%r73, %r44, %r72;
	ld.shared.f64 	%fd19, [%r73];
	add.f64 	%fd20, %fd1, %fd19;
	st.shared.f64 	[%r73], %fd20;
	ld.global.u32 	%r74, [%rd11+20];
	add.s32 	%r75, %r70, %r74;
	shl.b32 	%r76, %r75, 3;
	add.s32 	%r77, %r44, %r76;
	ld.shared.f64 	%fd21, [%r77];
	add.f64 	%fd22, %fd1, %fd21;
	st.shared.f64 	[%r77], %fd22;
	mul.lo.s32 	%r78, %r74, %r31;
	add.s32 	%r79, %r78, %r66;
	shl.b32 	%r80, %r79, 3;
	add.s32 	%r81, %r44, %r80;
	ld.shared.f64 	%fd23, [%r81];
	add.f64 	%fd24, %fd1, %fd23;
	st.shared.f64 	[%r81], %fd24;
	ld.global.u32 	%r82, [%rd11+24];
	add.s32 	%r83, %r78, %r82;
	shl.b32 	%r84, %r83, 3;
	add.s32 	%r85, %r44, %r84;
	ld.shared.f64 	%fd25, [%r85];
	add.f64 	%fd26, %fd1, %fd25;
	st.shared.f64 	[%r85], %fd26;
	mul.lo.s32 	%r86, %r82, %r31;
	add.s32 	%r87, %r86, %r74;
	shl.b32 	%r88, %r87, 3;
	add.s32 	%r89, %r44, %r88;
	ld.shared.f64 	%fd27, [%r89];
	add.f64 	%fd28, %fd1, %fd27;
	st.shared.f64 	[%r89], %fd28;
	ld.global.u32 	%r90, [%rd11+28];
	add.s32 	%r91, %r86, %r90;
	shl.b32 	%r92, %r91, 3;
	add.s32 	%r93, %r44, %r92;
	ld.shared.f64 	%fd29, [%r93];
	add.f64 	%fd30, %fd1, %fd29;
	st.shared.f64 	[%r93], %fd30;
	mul.lo.s32 	%r94, %r90, %r31;
	add.s32 	%r95, %r94, %r82;
	shl.b32 	%r96, %r95, 3;
	add.s32 	%r97, %r44, %r96;
	ld.shared.f64 	%fd31, [%r97];
	add.f64 	%fd32, %fd1, %fd31;
	st.shared.f64 	[%r97], %fd32;
	ld.global.u32 	%r98, [%rd11+32];
	add.s32 	%r99, %r94, %r98;
	shl.b32 	%r100, %r99, 3;
	add.s32 	%r101, %r44, %r100;
	ld.shared.f64 	%fd33, [%r101];
	add.f64 	%fd34, %fd1, %fd33;
	st.shared.f64 	[%r101], %fd34;
	mad.lo.s32 	%r102, %r98, %r31, %r90;
	shl.b32 	%r103, %r102, 3;
	add.s32 	%r104, %r44, %r103;
	ld.shared.f64 	%fd35, [%r104];
	add.f64 	%fd36, %fd1, %fd35;
	st.shared.f64 	[%r104], %fd36;
	add.s32 	%r173, %r173, 8;
	add.s32 	%r172, %r172, 8;
	setp.eq.s32 	%p6, %r173, 0;
	mov.u32 	%r175, %r11;
	@%p6 bra 	$L__BB5_8;
	bra.uni 	$L__BB5_7;
$L__BB5_8:
	setp.eq.s32 	%p7, %r10, 0;
	@%p7 bra 	$L__BB5_16;
	setp.lt.u32 	%p8, %r8, 3;
	@%p8 bra 	$L__BB5_11;
	add.s32 	%r105, %r175, %r17;
	mul.wide.s32 	%rd12, %r105, 4;
	add.s64 	%rd13, %rd1, %rd12;
	ld.global.u32 	%r106, [%rd13];
	ld.global.u32 	%r107, [%rd13+4];
	mad.lo.s32 	%r108, %r106, %r31, %r107;
	shl.b32 	%r109, %r108, 3;
	mov.u32 	%r110, local_pheromone;
	add.s32 	%r111, %r110, %r109;
	ld.shared.f64 	%fd37, [%r111];
	add.f64 	%fd38, %fd1, %fd37;
	st.shared.f64 	[%r111], %fd38;
	mul.lo.s32 	%r112, %r107, %r31;
	add.s32 	%r113, %r112, %r106;
	shl.b32 	%r114, %r113, 3;
	add.s32 	%r115, %r110, %r114;
	ld.shared.f64 	%fd39, [%r115];
	add.f64 	%fd40, %fd1, %fd39;
	st.shared.f64 	[%r115], %fd40;
	ld.global.u32 	%r116, [%rd13+8];
	add.s32 	%r117, %r112, %r116;
	shl.b32 	%r118, %r117, 3;
	add.s32 	%r119, %r110, %r118;
	ld.shared.f64 	%fd41, [%r119];
	add.f64 	%fd42, %fd1, %fd41;
	st.shared.f64 	[%r119], %fd42;
	mul.lo.s32 	%r120, %r116, %r31;
	add.s32 	%r121, %r120, %r107;
	shl.b32 	%r122, %r121, 3;
	add.s32 	%r123, %r110, %r122;
	ld.shared.f64 	%fd43, [%r123];
	add.f64 	%fd44, %fd1, %fd43;
	st.shared.f64 	[%r123], %fd44;
	ld.global.u32 	%r124, [%rd13+12];
	add.s32 	%r125, %r120, %r124;
	shl.b32 	%r126, %r125, 3;
	add.s32 	%r127, %r110, %r126;
	ld.shared.f64 	%fd45, [%r127];
	add.f64 	%fd46, %fd1, %fd45;
	st.shared.f64 	[%r127], %fd46;
	mul.lo.s32 	%r128, %r124, %r31;
	add.s32 	%r129, %r128, %r116;
	shl.b32 	%r130, %r129, 3;
	add.s32 	%r131, %r110, %r130;
	ld.shared.f64 	%fd47, [%r131];
	add.f64 	%fd48, %fd1, %fd47;
	st.shared.f64 	[%r131], %fd48;
	ld.global.u32 	%r132, [%rd13+16];
	add.s32 	%r133, %r128, %r132;
	shl.b32 	%r134, %r133, 3;
	add.s32 	%r135, %r110, %r134;
	ld.shared.f64 	%fd49, [%r135];
	add.f64 	%fd50, %fd1, %fd49;
	st.shared.f64 	[%r135], %fd50;
	mad.lo.s32 	%r136, %r132, %r31, %r124;
	shl.b32 	%r137, %r136, 3;
	add.s32 	%r138, %r110, %r137;
	ld.shared.f64 	%fd51, [%r138];
	add.f64 	%fd52, %fd1, %fd51;
	st.shared.f64 	[%r138], %fd52;
	add.s32 	%r175, %r175, 4;
$L__BB5_11:
	setp.eq.s32 	%p9, %r12, 0;
	@%p9 bra 	$L__BB5_16;
	setp.eq.s32 	%p10, %r9, 1;
	@%p10 bra 	$L__BB5_14;
	add.s32 	%r139, %r175, %r17;
	mul.wide.s32 	%rd14, %r139, 4;
	add.s64 	%rd15, %rd1, %rd14;
	ld.global.u32 	%r140, [%rd15];
	ld.global.u32 	%r141, [%rd15+4];
	mad.lo.s32 	%r142, %r140, %r31, %r141;
	shl.b32 	%r143, %r142, 3;
	mov.u32 	%r144, local_pheromone;
	add.s32 	%r145, %r144, %r143;
	ld.shared.f64 	%fd53, [%r145];
	add.f64 	%fd54, %fd1, %fd53;
	st.shared.f64 	[%r145], %fd54;
	mul.lo.s32 	%r146, %r141, %r31;
	add.s32 	%r147, %r146, %r140;
	shl.b32 	%r148, %r147, 3;
	add.s32 	%r149, %r144, %r148;
	ld.shared.f64 	%fd55, [%r149];
	add.f64 	%fd56, %fd1, %fd55;
	st.shared.f64 	[%r149], %fd56;
	ld.global.u32 	%r150, [%rd15+8];
	add.s32 	%r151, %r146, %r150;
	shl.b32 	%r152, %r151, 3;
	add.s32 	%r153, %r144, %r152;
	ld.shared.f64 	%fd57, [%r153];
	add.f64 	%fd58, %fd1, %fd57;
	st.shared.f64 	[%r153], %fd58;
	mad.lo.s32 	%r154, %r150, %r31, %r141;
	shl.b32 	%r155, %r154, 3;
	add.s32 	%r156, %r144, %r155;
	ld.shared.f64 	%fd59, [%r156];
	add.f64 	%fd60, %fd1, %fd59;
	st.shared.f64 	[%r156], %fd60;
	add.s32 	%r175, %r175, 2;
$L__BB5_14:
	setp.eq.s32 	%p11, %r13, 0;
	@%p11 bra 	$L__BB5_16;
	add.s32 	%r157, %r175, %r17;
	mul.wide.s32 	%rd16, %r157, 4;
	add.s64 	%rd17, %rd1, %rd16;
	ld.global.u32 	%r158, [%rd17];
	ld.global.u32 	%r159, [%rd17+4];
	mad.lo.s32 	%r160, %r158, %r31, %r159;
	shl.b32 	%r161, %r160, 3;
	mov.u32 	%r162, local_pheromone;
	add.s32 	%r163, %r162, %r161;
	ld.shared.f64 	%fd61, [%r163];
	add.f64 	%fd62, %fd1, %fd61;
	st.shared.f64 	[%r163], %fd62;
	mad.lo.s32 	%r164, %r159, %r31, %r158;
	shl.b32 	%r165, %r164, 3;
	add.s32 	%r166, %r162, %r165;
	ld.shared.f64 	%fd63, [%r166];
	add.f64 	%fd64, %fd1, %fd63;
	st.shared.f64 	[%r166], %fd64;
$L__BB5_16:
	add.s32 	%r171, %r171, %r15;
	setp.lt.s32 	%p12, %r171, 1024;
	@%p12 bra 	$L__BB5_6;
$L__BB5_17:
	setp.ge.u32 	%p13, %r177, %r3;
	bar.sync 	0;
	@%p13 bra 	$L__BB5_22;
	ld.param.u64 	%rd20, [_Z28deposit_pheromones_no_atomicPiPdS0_i_param_2];
	mov.u32 	%r28, %ntid.x;
	cvta.to.global.u64 	%rd3, %rd20;
	mov.u32 	%r168, local_pheromone;
$L__BB5_19:
	shl.b32 	%r167, %r177, 3;
	add.s32 	%r169, %r168, %r167;
	ld.shared.f64 	%fd2, [%r169];
	setp.leu.f64 	%p14, %fd2, 0d0000000000000000;
	@%p14 bra 	$L__BB5_21;
	mul.wide.s32 	%rd18, %r177, 8;
	add.s64 	%rd19, %rd3, %rd18;
	ld.global.f64 	%fd65, [%rd19];
	add.f64 	%fd66, %fd2, %fd65;
	st.global.f64 	[%rd19], %fd66;
$L__BB5_21:
	add.s32 	%r177, %r177, %r28;
	setp.lt.s32 	%p15, %r177, %r3;
	@%p15 bra 	$L__BB5_19;
$L__BB5_22:
	ret;

}
.func  (.param .b64 func_retval0) __internal_accurate_pow(
	.param .b64 __internal_accurate_pow_param_0,
	.param .b64 __internal_accurate_pow_param_1
)
{
	.reg .pred 	%p<8>;
	.reg .b32 	%r<49>;
	.reg .b32 	%f<3>;
	.reg .b64 	%fd<109>;

	ld.param.f64 	%fd10, [__internal_accurate_pow_param_0];
	ld.param.f64 	%fd11, [__internal_accurate_pow_param_1];
	{
	.reg .b32 %temp; 
	mov.b64 	{%temp, %r46}, %fd10;
	}
	{
	.reg .b32 %temp; 
	mov.b64 	{%r45, %temp}, %fd10;
	}
	shr.u32 	%r47, %r46, 20;
	setp.gt.u32 	%p1, %r46, 1048575;
	@%p1 bra 	$L__BB6_2;
	mul.f64 	%fd12, %fd10, 0d4350000000000000;
	{
	.reg .b32 %temp; 
	mov.b64 	{%temp, %r46}, %fd12;
	}
	{
	.reg .b32 %temp; 
	mov.b64 	{%r45, %temp}, %fd12;
	}
	shr.u32 	%r16, %r46, 20;
	add.s32 	%r47, %r16, -54;
$L__BB6_2:
	add.s32 	%r48, %r47, -1023;
	and.b32  	%r17, %r46, -2146435073;
	or.b32  	%r18, %r17, 1072693248;
	mov.b64 	%fd107, {%r45, %r18};
	setp.lt.u32 	%p2, %r18, 1073127583;
	@%p2 bra 	$L__BB6_4;
	{
	.reg .b32 %temp; 
	mov.b64 	{%r19, %temp}, %fd107;
	}
	{
	.reg .b32 %temp; 
	mov.b64 	{%temp, %r20}, %fd107;
	}
	add.s32 	%r21, %r20, -1048576;
	mov.b64 	%fd107, {%r19, %r21};
	add.s32 	%r48, %r47, -1022;
$L__BB6_4:
	add.f64 	%fd13, %fd107, 0dBFF0000000000000;
	add.f64 	%fd14, %fd107, 0d3FF0000000000000;
	rcp.approx.ftz.f64 	%fd15, %fd14;
	neg.f64 	%fd16, %fd14;
	fma.rn.f64 	%fd17, %fd16, %fd15, 0d3FF0000000000000;
	fma.rn.f64 	%fd18, %fd17, %fd17, %fd17;
	fma.rn.f64 	%fd19, %fd18, %fd15, %fd15;
	mul.f64 	%fd20, %fd13, %fd19;
	fma.rn.f64 	%fd21, %fd13, %fd19, %fd20;
	mul.f64 	%fd22, %fd21, %fd21;
	fma.rn.f64 	%fd23, %fd22, 0d3EB0F5FF7D2CAFE2, 0d3ED0F5D241AD3B5A;
	fma.rn.f64 	%fd24, %fd23, %fd22, 0d3EF3B20A75488A3F;
	fma.rn.f64 	%fd25, %fd24, %fd22, 0d3F1745CDE4FAECD5;
	fma.rn.f64 	%fd26, %fd25, %fd22, 0d3F3C71C7258A578B;
	fma.rn.f64 	%fd27, %fd26, %fd22, 0d3F6249249242B910;
	fma.rn.f64 	%fd28, %fd27, %fd22, 0d3F89999999999DFB;
	sub.f64 	%fd29, %fd13, %fd21;
	add.f64 	%fd30, %fd29, %fd29;
	neg.f64 	%fd31, %fd21;
	fma.rn.f64 	%fd32, %fd31, %fd13, %fd30;
	mul.f64 	%fd33, %fd19, %fd32;
	fma.rn.f64 	%fd34, %fd22, %fd28, 0d3FB5555555555555;
	mov.f64 	%fd35, 0d3FB5555555555555;
	sub.f64 	%fd36, %fd35, %fd34;
	fma.rn.f64 	%fd37, %fd22, %fd28, %fd36;
	add.f64 	%fd38, %fd37, 0dBC46A4CB00B9E7B0;
	add.f64 	%fd39, %fd34, %fd38;
	sub.f64 	%fd40, %fd34, %fd39;
	add.f64 	%fd41, %fd38, %fd40;
	mul.rn.f64 	%fd42, %fd21, %fd21;
	neg.f64 	%fd43, %fd42;
	fma.rn.f64 	%fd44, %fd21, %fd21, %fd43;
	{
	.reg .b32 %temp; 
	mov.b64 	{%r22, %temp}, %fd33;
	}
	{
	.reg .b32 %temp; 
	mov.b64 	{%temp, %r23}, %fd33;
	}
	add.s32 	%r24, %r23, 1048576;
	mov.b64 	%fd45, {%r22, %r24};
	fma.rn.f64 	%fd46, %fd21, %fd45, %fd44;
	mul.rn.f64 	%fd47, %fd42, %fd21;
	neg.f64 	%fd48, %fd47;
	fma.rn.f64 	%fd49, %fd42, %fd21, %fd48;
	fma.rn.f64 	%fd50, %fd42, %fd33, %fd49;
	fma.rn.f64 	%fd51, %fd46, %fd21, %fd50;
	mul.rn.f64 	%fd52, %fd39, %fd47;
	neg.f64 	%fd53, %fd52;
	fma.rn.f64 	%fd54, %fd39, %fd47, %fd53;
	fma.rn.f64 	%fd55, %fd39, %fd51, %fd54;
	fma.rn.f64 	%fd56, %fd41, %fd47, %fd55;
	add.f64 	%fd57, %fd52, %fd56;
	sub.f64 	%fd58, %fd52, %fd57;
	add.f64 	%fd59, %fd56, %fd58;
	add.f64 	%fd60, %fd21, %fd57;
	sub.f64 	%fd61, %fd21, %fd60;
	add.f64 	%fd62, %fd57, %fd61;
	add.f64 	%fd63, %fd59, %fd62;
	add.f64 	%fd64, %fd33, %fd63;
	add.f64 	%fd65, %fd60, %fd64;
	sub.f64 	%fd66, %fd60, %fd65;
	add.f64 	%fd67, %fd64, %fd66;
	xor.b32  	%r25, %r48, -2147483648;
	mov.b32 	%r26, 1127219200;
	mov.b64 	%fd68, {%r25, %r26};
	mov.b32 	%r27, -2147483648;
	mov.b64 	%fd69, {%r27, %r26};
	sub.f64 	%fd70, %fd68, %fd69;
	fma.rn.f64 	%fd71, %fd70, 0d3FE62E42FEFA39EF, %fd65;
	fma.rn.f64 	%fd72, %fd70, 0dBFE62E42FEFA39EF, %fd71;
	sub.f64 	%fd73, %fd72, %fd65;
	sub.f64 	%fd74, %fd67, %fd73;
	fma.rn.f64 	%fd75, %fd70, 0d3C7ABC9E3B39803F, %fd74;
	add.f64 	%fd76, %fd71, %fd75;
	sub.f64 	%fd77, %fd71, %fd76;
	add.f64 	%fd78, %fd75, %fd77;
	{
	.reg .b32 %temp; 
	mov.b64 	{%temp, %r28}, %fd11;
	}
	{
	.reg .b32 %temp; 
	mov.b64 	{%r29, %temp}, %fd11;
	}
	shl.b32 	%r30, %r28, 1;
	setp.gt.u32 	%p3, %r30, -33554433;
	and.b32  	%r31, %r28, -15728641;
	selp.b32 	%r32, %r31, %r28, %p3;
	mov.b64 	%fd79, {%r29, %r32};
	mul.rn.f64 	%fd80, %fd76, %fd79;
	neg.f64 	%fd81, %fd80;
	fma.rn.f64 	%fd82, %fd76, %fd79, %fd81;
	fma.rn.f64 	%fd83, %fd78, %fd79, %fd82;
	add.f64 	%fd4, %fd80, %fd83;
	sub.f64 	%fd84, %fd80, %fd4;
	add.f64 	%fd5, %fd83, %fd84;
	fma.rn.f64 	%fd85, %fd4, 0d3FF71547652B82FE, 0d4338000000000000;
	{
	.reg .b32 %temp; 
	mov.b64 	{%r13, %temp}, %fd85;
	}
	mov.f64 	%fd86, 0dC338000000000000;
	add.rn.f64 	%fd87, %fd85, %fd86;
	fma.rn.f64 	%fd88, %fd87, 0dBFE62E42FEFA39EF, %fd4;
	fma.rn.f64 	%fd89, %fd87, 0dBC7ABC9E3B39803F, %fd88;
	fma.rn.f64 	%fd90, %fd89, 0d3E5ADE1569CE2BDF, 0d3E928AF3FCA213EA;
	fma.rn.f64 	%fd91, %fd90, %fd89, 0d3EC71DEE62401315;
	fma.rn.f64 	%fd92, %fd91, %fd89, 0d3EFA01997C89EB71;
	fma.rn.f64 	%fd93, %fd92, %fd89, 0d3F2A01A014761F65;
	fma.rn.f64 	%fd94, %fd93, %fd89, 0d3F56C16C1852B7AF;
	fma.rn.f64 	%fd95, %fd94, %fd89, 0d3F81111111122322;
	fma.rn.f64 	%fd96, %fd95, %fd89, 0d3FA55555555502A1;
	fma.rn.f64 	%fd97, %fd96, %fd89, 0d3FC5555555555511;
	fma.rn.f64 	%fd98, %fd97, %fd89, 0d3FE000000000000B;
	fma.rn.f64 	%fd99, %fd98, %fd89, 0d3FF0000000000000;
	fma.rn.f64 	%fd100, %fd99, %fd89, 0d3FF0000000000000;
	{
	.reg .b32 %temp; 
	mov.b64 	{%r14, %temp}, %fd100;
	}
	{
	.reg .b32 %temp; 
	mov.b64 	{%temp, %r15}, %fd100;
	}
	shl.b32 	%r33, %r13, 20;
	add.s32 	%r34, %r33, %r15;
	mov.b64 	%fd108, {%r14, %r34};
	{
	.reg .b32 %temp; 
	mov.b64 	{%temp, %r35}, %fd4;
	}
	mov.b32 	%f2, %r35;
	abs.f32 	%f1, %f2;
	setp.lt.f32 	%p4, %f1, 0f4086232B;
	@%p4 bra 	$L__BB6_7;
	setp.lt.f64 	%p5, %fd4, 0d0000000000000000;
	add.f64 	%fd101, %fd4, 0d7FF0000000000000;
	selp.f64 	%fd108, 0d0000000000000000, %fd101, %p5;
	setp.geu.f32 	%p6, %f1, 0f40874800;
	@%p6 bra 	$L__BB6_7;
	shr.u32 	%r36, %r13, 31;
	add.s32 	%r37, %r13, %r36;
	shr.s32 	%r38, %r37, 1;
	shl.b32 	%r39, %r38, 20;
	add.s32 	%r40, %r15, %r39;
	mov.b64 	%fd102, {%r14, %r40};
	sub.s32 	%r41, %r13, %r38;
	shl.b32 	%r42, %r41, 20;
	add.s32 	%r43, %r42, 1072693248;
	mov.b32 	%r44, 0;
	mov.b64 	%fd103, {%r44, %r43};
	mul.f64 	%fd108, %fd103, %fd102;
$L__BB6_7:
	abs.f64 	%fd104, %fd108;
	setp.eq.f64 	%p7, %fd104, 0d7FF0000000000000;
	fma.rn.f64 	%fd105, %fd108, %fd5, %fd108;
	selp.f64 	%fd106, %fd108, %fd105, %p7;
	st.param.f64 	[func_retval0], %fd106;
	ret;

}


// ===== COMPILED SASS (sm_100) =====

	.target	sm_100

	.elftype	@"ET_EXEC"


//--------------------- .note.nv.tkinfo           --------------------------
	.section	.note.nv.tkinfo,"",@"SHT_NOTE"
	.sectionflags	@"SHF_NOTE_NV_TKINFO"
	.tkinfo
        /*0018*/ 	.word	0x00000002
        /*0030*/ 	.string	""
        /*0030*/ 	.string	"ptxas"
        /*0030*/ 	.string	"Cuda compilation tools, release 13.0, V13.0.88"
        /*0030*/ 	.string	"Build cuda_13.0.r13.0/compiler.36424714_0"
        /*0030*/ 	.string	"-arch sm_100 -m 64 "



//--------------------- .note.nv.cuinfo           --------------------------
	.section	.note.nv.cuinfo,"",@"SHT_NOTE"
	.sectionflags	@"SHF_NOTE_NV_CUINFO"
        /*0018*/ 	.short	0x0002
        /*001a*/ 	.short	0x0064
        /*001c*/ 	.short	0x0082
	.zero		2


//--------------------- .nv.info                  --------------------------
	.section	.nv.info,"",@"SHT_CUDA_INFO"
	.align	4


	//----- nvinfo : EIATTR_REGCOUNT
	.align		4
        /*0000*/ 	.byte	0x04, 0x2f
        /*0002*/ 	.short	(.L_10 - .L_9)
	.align		4
.L_9:
        /*0004*/ 	.word	index@(_Z8init_rngP17curandStateXORWOWi)
        /*0008*/ 	.word	0x0000001f


	//----- nvinfo : EIATTR_FRAME_SIZE
	.align		4
.L_10:
        /*000c*/ 	.byte	0x04, 0x11
        /*000e*/ 	.short	(.L_12 - .L_11)
	.align		4
.L_11:
        /*0010*/ 	.word	index@(_Z8init_rngP17curandStateXORWOWi)
        /*0014*/ 	.word	0x00000000


	//----- nvinfo : EIATTR_REGCOUNT
	.align		4
.L_12:
        /*0018*/ 	.byte	0x04, 0x2f
        /*001a*/ 	.short	(.L_14 - .L_13)
	.align		4
.L_13:
        /*001c*/ 	.word	index@(_Z24compute_distances_kernelPdS_S_i)
        /*0020*/ 	.word	0x00000014


	//----- nvinfo : EIATTR_FRAME_SIZE
	.align		4
.L_14:
        /*0024*/ 	.byte	0x04, 0x11
        /*0026*/ 	.short	(.L_16 - .L_15)
	.align		4
.L_15:
        /*0028*/ 	.word	index@($__internal_2_$__cuda_sm20_dsqrt_rn_f64_mediumpath_v1)
        /*002c*/ 	.word	0x00000000


	//----- nvinfo : EIATTR_FRAME_SIZE
	.align		4
.L_16:
        /*0030*/ 	.byte	0x04, 0x11
        /*0032*/ 	.short	(.L_18 - .L_17)
	.align		4
.L_17:
        /*0034*/ 	.word	index@(_Z24compute_distances_kernelPdS_S_i)
        /*0038*/ 	.word	0x00000000


	//----- nvinfo : EIATTR_REGCOUNT
	.align		4
.L_18:
        /*003c*/ 	.byte	0x04, 0x2f
        /*003e*/ 	.short	(.L_20 - .L_19)
	.align		4
.L_19:
        /*0040*/ 	.word	index@(_Z22compute_lengths_kernelPiPdS0_i)
        /*0044*/ 	.word	0x0000001f


	//----- nvinfo : EIATTR_FRAME_SIZE
	.align		4
.L_20:
        /*0048*/ 	.byte	0x04, 0x11
        /*004a*/ 	.short	(.L_22 - .L_21)
	.align		4
.L_21:
        /*004c*/ 	.word	index@(_Z22compute_lengths_kernelPiPdS0_i)
        /*0050*/ 	.word	0x00000000


	//----- nvinfo : EIATTR_REGCOUNT
	.align		4
.L_22:
        /*0054*/ 	.byte	0x04, 0x2f
        /*0056*/ 	.short	(.L_24 - .L_23)
	.align		4
.L_23:
        /*0058*/ 	.word	index@(_Z22construct_tours_kernelPiPdS0_iP17curandStateXORWOW)
        /*005c*/ 	.word	0x00000036


	//----- nvinfo : EIATTR_FRAME_SIZE
	.align		4
.L_24:
        /*0060*/ 	.byte	0x04, 0x11
        /*0062*/ 	.short	(.L_26 - .L_25)
	.align		4
.L_25:
        /*0064*/ 	.word	index@($_Z22construct_tours_kernelPiPdS0_iP17curandStateXORWOW$__internal_accurate_pow)
        /*0068*/ 	.word	0x00003ea0


	//----- nvinfo : EIATTR_FRAME_SIZE
	.align		4
.L_26:
        /*006c*/ 	.byte	0x04, 0x11
        /*006e*/ 	.short	(.L_28 - .L_27)
	.align		4
.L_27:
        /*0070*/ 	.word	index@($__internal_1_$__cuda_sm20_dblrcp_rn_slowpath_v3)
        /*0074*/ 	.word	0x00003ea0


	//----- nvinfo : EIATTR_FRAME_SIZE
	.align		4
.L_28:
        /*0078*/ 	.byte	0x04, 0x11
        /*007a*/ 	.short	(.L_30 - .L_29)
	.align		4
.L_29:
        /*007c*/ 	.word	index@(_Z22construct_tours_kernelPiPdS0_iP17curandStateXORWOW)
        /*0080*/ 	.word	0x00003ea0


	//----- nvinfo : EIATTR_REGCOUNT
	.align		4
.L_30:
        /*0084*/ 	.byte	0x04, 0x2f
        /*0086*/ 	.short	(.L_32 - .L_31)
	.align		4
.L_31:
        /*0088*/ 	.word	index@(_Z27evaporate_pheromones_kernelPdi)
        /*008c*/ 	.word	0x00000008


	//----- nvinfo : EIATTR_FRAME_SIZE
	.align		4
.L_32:
        /*0090*/ 	.byte	0x04, 0x11
        /*0092*/ 	.short	(.L_34 - .L_33)
	.align		4
.L_33:
        /*0094*/ 	.word	index@(_Z27evaporate_pheromones_kernelPdi)
        /*0098*/ 	.word	0x00000000


	//----- nvinfo : EIATTR_REGCOUNT
	.align		4
.L_34:
        /*009c*/ 	.byte	0x04, 0x2f
        /*009e*/ 	.short	(.L_36 - .L_35)
	.align		4
.L_35:
        /*00a0*/ 	.word	index@(_Z28deposit_pheromones_no_atomicPiPdS0_i)
        /*00a4*/ 	.word	0x00000020


	//----- nvinfo : EIATTR_FRAME_SIZE
	.align		4
.L_36:
        /*00a8*/ 	.byte	0x04, 0x11
        /*00aa*/ 	.short	(.L_38 - .L_37)
	.align		4
.L_37:
        /*00ac*/ 	.word	index@($__internal_0_$__cuda_sm20_div_rn_f64_full)
        /*00b0*/ 	.word	0x00000000


	//----- nvinfo : EIATTR_FRAME_SIZE
	.align		4
.L_38:
        /*00b4*/ 	.byte	0x04, 0x11
        /*00b6*/ 	.short	(.L_40 - .L_39)
	.align		4
.L_39:
        /*00b8*/ 	.word	index@(_Z28deposit_pheromones_no_atomicPiPdS0_i)
        /*00bc*/ 	.word	0x00000000


	//----- nvinfo : EIATTR_MIN_STACK_SIZE
	.align		4
.L_40:
        /*00c0*/ 	.byte	0x04, 0x12
        /*00c2*/ 	.short	(.L_42 - .L_41)
	.align		4
.L_41:
        /*00c4*/ 	.word	index@(_Z28deposit_pheromones_no_atomicPiPdS0_i)
        /*00c8*/ 	.word	0x00000000


	//----- nvinfo : EIATTR_MIN_STACK_SIZE
	.align		4
.L_42:
        /*00cc*/ 	.byte	0x04, 0x12
        /*00ce*/ 	.short	(.L_44 - .L_43)
	.align		4
.L_43:
        /*00d0*/ 	.word	index@(_Z27evaporate_pheromones_kernelPdi)
        /*00d4*/ 	.word	0x00000000


	//----- nvinfo : EIATTR_MIN_STACK_SIZE
	.align		4
.L_44:
        /*00d8*/ 	.byte	0x04, 0x12
        /*00da*/ 	.short	(.L_46 - .L_45)
	.align		4
.L_45:
        /*00dc*/ 	.word	index@(_Z22construct_tours_kernelPiPdS0_iP17curandStateXORWOW)
        /*00e0*/ 	.word	0x00003ea0


	//----- nvinfo : EIATTR_MIN_STACK_SIZE
	.align		4
.L_46:
        /*00e4*/ 	.byte	0x04, 0x12
        /*00e6*/ 	.short	(.L_48 - .L_47)
	.align		4
.L_47:
        /*00e8*/ 	.word	index@(_Z22compute_lengths_kernelPiPdS0_i)
        /*00ec*/ 	.word	0x00000000


	//----- nvinfo : EIATTR_MIN_STACK_SIZE
	.align		4
.L_48:
        /*00f0*/ 	.byte	0x04, 0x12
        /*00f2*/ 	.short	(.L_50 - .L_49)
	.align		4
.L_49:
        /*00f4*/ 	.word	index@(_Z24compute_distances_kernelPdS_S_i)
        /*00f8*/ 	.word	0x00000000


	//----- nvinfo : EIATTR_MIN_STACK_SIZE
	.align		4
.L_50:
        /*00fc*/ 	.byte	0x04, 0x12
        /*00fe*/ 	.short	(.L_52 - .L_51)
	.align		4
.L_51:
        /*0100*/ 	.word	index@(_Z8init_rngP17curandStateXORWOWi)
        /*0104*/ 	.word	0x00000000
.L_52:


//--------------------- .nv.compat                --------------------------
	.section	.nv.compat,"",@"SHT_CUDA_COMPAT_INFO"
	.align	4
        /*0000*/ 	.byte	0x02, 0x09, 0x00, 0x00, 0x02, 0x02, 0x01, 0x00, 0x02, 0x05, 0x05, 0x00, 0x03, 0x07, 0x01, 0x01
        /*0010*/ 	.byte	0x02, 0x03, 0x00, 0x00, 0x02, 0x06, 0x01, 0x00, 0x04, 0x0b, 0x08, 0x00, 0x01, 0x00, 0x00, 0x00
        /*0020*/ 	.byte	0x00, 0x00, 0x00, 0x00


//--------------------- .nv.info._Z28deposit_pheromones_no_atomicPiPdS0_i --------------------------
	.section	.nv.info._Z28deposit_pheromones_no_atomicPiPdS0_i,"",@"SHT_CUDA_INFO"
	.sectionflags	@""
	.align	4


	//----- nvinfo : EIATTR_CUDA_API_VERSION
	.align		4
        /*0000*/ 	.byte	0x04, 0x37
        /*0002*/ 	.short	(.L_54 - .L_53)
.L_53:
        /*0004*/ 	.word	0x00000082


	//----- nvinfo : EIATTR_KPARAM_INFO
	.align		4
.L_54:
        /*0008*/ 	.byte	0x04, 0x17
        /*000a*/ 	.short	(.L_56 - .L_55)
.L_55:
        /*000c*/ 	.word	0x00000000
        /*0010*/ 	.short	0x0003
        /*0012*/ 	.short	0x0018
        /*0014*/ 	.byte	0x00, 0xf0, 0x11, 0x00


	//----- nvinfo : EIATTR_KPARAM_INFO
	.align		4
.L_56:
        /*0018*/ 	.byte	0x04, 0x17
        /*001a*/ 	.short	(.L_58 - .L_57)
.L_57:
        /*001c*/ 	.word	0x00000000
        /*0020*/ 	.short	0x0002
        /*0022*/ 	.short	0x0010
        /*0024*/ 	.byte	0x00, 0xf5, 0x21, 0x00


	//----- nvinfo : EIATTR_KPARAM_INFO
	.align		4
.L_58:
        /*0028*/ 	.byte	0x04, 0x17
        /*002a*/ 	.short	(.L_60 - .L_59)
.L_59:
        /*002c*/ 	.word	0x00000000
        /*0030*/ 	.short	0x0001
        /*0032*/ 	.short	0x0008
        /*0034*/ 	.byte	0x00, 0xf5, 0x21, 0x00


	//----- nvinfo : EIATTR_KPARAM_INFO
	.align		4
.L_60:
        /*0038*/ 	.byte	0x04, 0x17
        /*003a*/ 	.short	(.L_62 - .L_61)
.L_61:
        /*003c*/ 	.word	0x00000000
        /*0040*/ 	.short	0x0000
        /*0042*/ 	.short	0x0000
        /*0044*/ 	.byte	0x00, 0xf5, 0x21, 0x00


	//----- nvinfo : EIATTR_SPARSE_MMA_MASK
	.align		4
.L_62:
        /*0048*/ 	.byte	0x03, 0x50
        /*004a*/ 	.short	0x0000


	//----- nvinfo : EIATTR_MAXREG_COUNT
	.align		4
        /*004c*/ 	.byte	0x03, 0x1b
        /*004e*/ 	.short	0x00ff


	//----- nvinfo : EIATTR_NUM_BARRIERS
	.align		4
        /*0050*/ 	.byte	0x02, 0x4c
        /*0052*/ 	.byte	0x01
	.zero		1


	//----- nvinfo : EIATTR_MERCURY_ISA_VERSION
	.align		4
        /*0054*/ 	.byte	0x03, 0x5f
        /*0056*/ 	.short	0x0101


	//----- nvinfo : EIATTR_VRC_CTA_INIT_COUNT
	.align		4
        /*0058*/ 	.byte	0x02, 0x4a
	.zero		1
	.zero		1


	//----- nvinfo : EIATTR_EXIT_INSTR_OFFSETS
	.align		4
        /*005c*/ 	.byte	0x04, 0x1c
        /*005e*/ 	.short	(.L_64 - .L_63)


	//   ....[0]....
.L_63:
        /*0060*/ 	.word	0x00001120


	//   ....[1]....
        /*0064*/ 	.word	0x00001250


	//----- nvinfo : EIATTR_CRS_STACK_SIZE
	.align		4
.L_64:
        /*0068*/ 	.byte	0x04, 0x1e
        /*006a*/ 	.short	(.L_66 - .L_65)
.L_65:
        /*006c*/ 	.word	0x00000000


	//----- nvinfo : EIATTR_CBANK_PARAM_SIZE
	.align		4
.L_66:
        /*0070*/ 	.byte	0x03, 0x19
        /*0072*/ 	.short	0x001c


	//----- nvinfo : EIATTR_PARAM_CBANK
	.align		4
        /*0074*/ 	.byte	0x04, 0x0a
        /*0076*/ 	.short	(.L_68 - .L_67)
	.align		4
.L_67:
        /*0078*/ 	.word	index@(.nv.constant0._Z28deposit_pheromones_no_atomicPiPdS0_i)
        /*007c*/ 	.short	0x0380
        /*007e*/ 	.short	0x001c


	//----- nvinfo : EIATTR_SW_WAR
	.align		4
.L_68:
        /*0080*/ 	.byte	0x04, 0x36
        /*0082*/ 	.short	(.L_70 - .L_69)
.L_69:
        /*0084*/ 	.word	0x00000008
.L_70:


//--------------------- .nv.info._Z27evaporate_pheromones_kernelPdi --------------------------
	.section	.nv.info._Z27evaporate_pheromones_kernelPdi,"",@"SHT_CUDA_INFO"
	.sectionflags	@""
	.align	4


	//----- nvinfo : EIATTR_CUDA_API_VERSION
	.align		4
        /*0000*/ 	.byte	0x04, 0x37
        /*0002*/ 	.short	(.L_72 - .L_71)
.L_71:
        /*0004*/ 	.word	0x00000082


	//----- nvinfo : EIATTR_KPARAM_INFO
	.align		4
.L_72:
        /*0008*/ 	.byte	0x04, 0x17
        /*000a*/ 	.short	(.L_74 - .L_73)
.L_73:
        /*000c*/ 	.word	0x00000000
        /*0010*/ 	.short	0x0001
        /*0012*/ 	.short	0x0008
        /*0014*/ 	.byte	0x00, 0xf0, 0x11, 0x00


	//----- nvinfo : EIATTR_KPARAM_INFO
	.align		4
.L_74:
        /*0018*/ 	.byte	0x04, 0x17
        /*001a*/ 	.short	(.L_76 - .L_75)
.L_75:
        /*001c*/ 	.word	0x00000000
        /*0020*/ 	.short	0x0000
        /*0022*/ 	.short	0x0000
        /*0024*/ 	.byte	0x00, 0xf5, 0x21, 0x00


	//----- nvinfo : EIATTR_SPARSE_MMA_MASK
	.align		4
.L_76:
        /*0028*/ 	.byte	0x03, 0x50
        /*002a*/ 	.short	0x0000


	//----- nvinfo : EIATTR_MAXREG_COUNT
	.align		4
        /*002c*/ 	.byte	0x03, 0x1b
        /*002e*/ 	.short	0x00ff


	//----- nvinfo : EIATTR_MERCURY_ISA_VERSION
	.align		4
        /*0030*/ 	.byte	0x03, 0x5f
        /*0032*/ 	.short	0x0101


	//----- nvinfo : EIATTR_VRC_CTA_INIT_COUNT
	.align		4
        /*0034*/ 	.byte	0x02, 0x4a
	.zero		1
	.zero		1


	//----- nvinfo : EIATTR_EXIT_INSTR_OFFSETS
	.align		4
        /*0038*/ 	.byte	0x04, 0x1c
        /*003a*/ 	.short	(.L_78 - .L_77)


	//   ....[0]....
.L_77:
        /*003c*/ 	.word	0x00000080


	//   ....[1]....
        /*0040*/ 	.word	0x000000f0


	//----- nvinfo : EIATTR_CBANK_PARAM_SIZE
	.align		4
.L_78:
        /*0044*/ 	.byte	0x03, 0x19
        /*0046*/ 	.short	0x000c


	//----- nvinfo : EIATTR_PARAM_CBANK
	.align		4
        /*0048*/ 	.byte	0x04, 0x0a
        /*004a*/ 	.short	(.L_80 - .L_79)
	.align		4
.L_79:
        /*004c*/ 	.word	index@(.nv.constant0._Z27evaporate_pheromones_kernelPdi)
        /*0050*/ 	.short	0x0380
        /*0052*/ 	.short	0x000c


	//----- nvinfo : EIATTR_SW_WAR
	.align		4
.L_80:
        /*0054*/ 	.byte	0x04, 0x36
        /*0056*/ 	.short	(.L_82 - .L_81)
.L_81:
        /*0058*/ 	.word	0x00000008
.L_82:


//--------------------- .nv.info._Z22construct_tours_kernelPiPdS0_iP17curandStateXORWOW --------------------------
	.section	.nv.info._Z22construct_tours_kernelPiPdS0_iP17curandStateXORWOW,"",@"SHT_CUDA_INFO"
	.sectionflags	@""
	.align	4


	//----- nvinfo : EIATTR_CUDA_API_VERSION
	.align		4
        /*0000*/ 	.byte	0x04, 0x37
        /*0002*/ 	.short	(.L_84 - .L_83)
.L_83:
        /*0004*/ 	.word	0x00000082


	//----- nvinfo : EIATTR_KPARAM_INFO
	.align		4
.L_84:
        /*0008*/ 	.byte	0x04, 0x17
        /*000a*/ 	.short	(.L_86 - .L_85)
.L_85:
        /*000c*/ 	.word	0x00000000
        /*0010*/ 	.short	0x0004
        /*0012*/ 	.short	0x0020
        /*0014*/ 	.byte	0x00, 0xf5, 0x21, 0x00


	//----- nvinfo : EIATTR_KPARAM_INFO
	.align		4
.L_86:
        /*0018*/ 	.byte	0x04, 0x17
        /*001a*/ 	.short	(.L_88 - .L_87)
.L_87:
        /*001c*/ 	.word	0x00000000
        /*0020*/ 	.short	0x0003
        /*0022*/ 	.short	0x0018
        /*0024*/ 	.byte	0x00, 0xf0, 0x11, 0x00


	//----- nvinfo : EIATTR_KPARAM_INFO
	.align		4
.L_88:
        /*0028*/ 	.byte	0x04, 0x17
        /*002a*/ 	.short	(.L_90 - .L_89)
.L_89:
        /*002c*/ 	.word	0x00000000
        /*0030*/ 	.short	0x0002
        /*0032*/ 	.short	0x0010
        /*0034*/ 	.byte	0x00, 0xf5, 0x21, 0x00


	//----- nvinfo : EIATTR_KPARAM_INFO
	.align		4
.L_90:
        /*0038*/ 	.byte	0x04, 0x17
        /*003a*/ 	.short	(.L_92 - .L_91)
.L_91:
        /*003c*/ 	.word	0x00000000
        /*0040*/ 	.short	0x0001
        /*0042*/ 	.short	0x0008
        /*0044*/ 	.byte	0x00, 0xf5, 0x21, 0x00


	//----- nvinfo : EIATTR_KPARAM_INFO
	.align		4
.L_92:
        /*0048*/ 	.byte	0x04, 0x17
        /*004a*/ 	.short	(.L_94 - .L_93)
.L_93:
        /*004c*/ 	.word	0x00000000
        /*0050*/ 	.short	0x0000
        /*0052*/ 	.short	0x0000
        /*0054*/ 	.byte	0x00, 0xf5, 0x21, 0x00


	//----- nvinfo : EIATTR_SPARSE_MMA_MASK
	.align		4
.L_94:
        /*0058*/ 	.byte	0x03, 0x50
        /*005a*/ 	.short	0x0000


	//----- nvinfo : EIATTR_MAXREG_COUNT
	.align		4
        /*005c*/ 	.byte	0x03, 0x1b
        /*005e*/ 	.short	0x00ff


	//----- nvinfo : EIATTR_MERCURY_ISA_VERSION
	.align		4
        /*0060*/ 	.byte	0x03, 0x5f
        /*0062*/ 	.short	0x0101


	//----- nvinfo : EIATTR_VRC_CTA_INIT_COUNT
	.align		4
        /*0064*/ 	.byte	0x02, 0x4a
	.zero		1
	.zero		1


	//----- nvinfo : EIATTR_EXIT_INSTR_OFFSETS
	.align		4
        /*0068*/ 	.byte	0x04, 0x1c
        /*006a*/ 	.short	(.L_96 - .L_95)


	//   ....[0]....
.L_95:
        /*006c*/ 	.word	0x00000090


	//   ....[1]....
        /*0070*/ 	.word	0x00002c00


	//----- nvinfo : EIATTR_CRS_STACK_SIZE
	.align		4
.L_96:
        /*0074*/ 	.byte	0x04, 0x1e
        /*0076*/ 	.short	(.L_98 - .L_97)
.L_97:
        /*0078*/ 	.word	0x00000000


	//----- nvinfo : EIATTR_CBANK_PARAM_SIZE
	.align		4
.L_98:
        /*007c*/ 	.byte	0x03, 0x19
        /*007e*/ 	.short	0x0028


	//----- nvinfo : EIATTR_PARAM_CBANK
	.align		4
        /*0080*/ 	.byte	0x04, 0x0a
        /*0082*/ 	.short	(.L_100 - .L_99)
	.align		4
.L_99:
        /*0084*/ 	.word	index@(.nv.constant0._Z22construct_tours_kernelPiPdS0_iP17curandStateXORWOW)
        /*0088*/ 	.short	0x0380
        /*008a*/ 	.short	0x0028


	//----- nvinfo : EIATTR_SW_WAR
	.align		4
.L_100:
        /*008c*/ 	.byte	0x04, 0x36
        /*008e*/ 	.short	(.L_102 - .L_101)
.L_101:
        /*0090*/ 	.word	0x00000008
.L_102:


//--------------------- .nv.info._Z22compute_lengths_kernelPiPdS0_i --------------------------
	.section	.nv.info._Z22compute_lengths_kernelPiPdS0_i,"",@"SHT_CUDA_INFO"
	.sectionflags	@""
	.align	4


	//----- nvinfo : EIATTR_CUDA_API_VERSION
	.align		4
        /*0000*/ 	.byte	0x04, 0x37
        /*0002*/ 	.short	(.L_104 - .L_103)
.L_103:
        /*0004*/ 	.word	0x00000082


	//----- nvinfo : EIATTR_KPARAM_INFO
	.align		4
.L_104:
        /*0008*/ 	.byte	0x04, 0x17
        /*000a*/ 	.short	(.L_106 - .L_105)
.L_105:
        /*000c*/ 	.word	0x00000000
        /*0010*/ 	.short	0x0003
        /*0012*/ 	.short	0x0018
        /*0014*/ 	.byte	0x00, 0xf0, 0x11, 0x00


	//----- nvinfo : EIATTR_KPARAM_INFO
	.align		4
.L_106:
        /*0018*/ 	.byte	0x04, 0x17
        /*001a*/ 	.short	(.L_108 - .L_107)
.L_107:
        /*001c*/ 	.word	0x00000000
        /*0020*/ 	.short	0x0002
        /*0022*/ 	.short	0x0010
        /*0024*/ 	.byte	0x00, 0xf5, 0x21, 0x00


	//----- nvinfo : EIATTR_KPARAM_INFO
	.align		4
.L_108:
        /*0028*/ 	.byte	0x04, 0x17
        /*002a*/ 	.short	(.L_110 - .L_109)
.L_109:
        /*002c*/ 	.word	0x00000000
        /*0030*/ 	.short	0x0001
        /*0032*/ 	.short	0x0008
        /*0034*/ 	.byte	0x00, 0xf5, 0x21, 0x00


	//----- nvinfo : EIATTR_KPARAM_INFO
	.align		4
.L_110:
        /*0038*/ 	.byte	0x04, 0x17
        /*003a*/ 	.short	(.L_112 - .L_111)
.L_111:
        /*003c*/ 	.word	0x00000000
        /*0040*/ 	.short	0x0000
        /*0042*/ 	.short	0x0000
        /*0044*/ 	.byte	0x00, 0xf5, 0x21, 0x00


	//----- nvinfo : EIATTR_SPARSE_MMA_MASK
	.align		4
.L_112:
        /*0048*/ 	.byte	0x03, 0x50
        /*004a*/ 	.short	0x0000


	//----- nvinfo : EIATTR_MAXREG_COUNT
	.align		4
        /*004c*/ 	.byte	0x03, 0x1b
        /*004e*/ 	.short	0x00ff


	//----- nvinfo : EIATTR_MERCURY_ISA_VERSION
	.align		4
        /*0050*/ 	.byte	0x03, 0x5f
        /*0052*/ 	.short	0x0101


	//----- nvinfo : EIATTR_VRC_CTA_INIT_COUNT
	.align		4
        /*0054*/ 	.byte	0x02, 0x4a
	.zero		1
	.zero		1


	//----- nvinfo : EIATTR_EXIT_INSTR_OFFSETS
	.align		4
        /*0058*/ 	.byte	0x04, 0x1c
        /*005a*/ 	.short	(.L_114 - .L_113)


	//   ....[0]....
.L_113:
        /*005c*/ 	.word	0x00000060


	//   ....[1]....
        /*0060*/ 	.word	0x00000990


	//----- nvinfo : EIATTR_CBANK_PARAM_SIZE
	.align		4
.L_114:
        /*0064*/ 	.byte	0x03, 0x19
        /*0066*/ 	.short	0x001c


	//----- nvinfo : EIATTR_PARAM_CBANK
	.align		4
        /*0068*/ 	.byte	0x04, 0x0a
        /*006a*/ 	.short	(.L_116 - .L_115)
	.align		4
.L_115:
        /*006c*/ 	.word	index@(.nv.constant0._Z22compute_lengths_kernelPiPdS0_i)
        /*0070*/ 	.short	0x0380
        /*0072*/ 	.short	0x001c


	//----- nvinfo : EIATTR_SW_WAR
	.align		4
.L_116:
        /*0074*/ 	.byte	0x04, 0x36
        /*0076*/ 	.short	(.L_118 - .L_117)
.L_117:
        /*0078*/ 	.word	0x00000008
.L_118:


//--------------------- .nv.info._Z24compute_distances_kernelPdS_S_i --------------------------
	.section	.nv.info._Z24compute_distances_kernelPdS_S_i,"",@"SHT_CUDA_INFO"
	.sectionflags	@""
	.align	4


	//----- nvinfo : EIATTR_CUDA_API_VERSION
	.align		4
        /*0000*/ 	.byte	0x04, 0x37
        /*0002*/ 	.short	(.L_120 - .L_119)
.L_119:
        /*0004*/ 	.word	0x00000082


	//----- nvinfo : EIATTR_KPARAM_INFO
	.align		4
.L_120:
        /*0008*/ 	.byte	0x04, 0x17
        /*000a*/ 	.short	(.L_122 - .L_121)
.L_121:
        /*000c*/ 	.word	0x00000000
        /*0010*/ 	.short	0x0003
        /*0012*/ 	.short	0x0018
        /*0014*/ 	.byte	0x00, 0xf0, 0x11, 0x00


	//----- nvinfo : EIATTR_KPARAM_INFO
	.align		4
.L_122:
        /*0018*/ 	.byte	0x04, 0x17
        /*001a*/ 	.short	(.L_124 - .L_123)
.L_123:
        /*001c*/ 	.word	0x00000000
        /*0020*/ 	.short	0x0002
        /*0022*/ 	.short	0x0010
        /*0024*/ 	.byte	0x00, 0xf5, 0x21, 0x00


	//----- nvinfo : EIATTR_KPARAM_INFO
	.align		4
.L_124:
        /*0028*/ 	.byte	0x04, 0x17
        /*002a*/ 	.short	(.L_126 - .L_125)
.L_125:
        /*002c*/ 	.word	0x00000000
        /*0030*/ 	.short	0x0001
        /*0032*/ 	.short	0x0008
        /*0034*/ 	.byte	0x00, 0xf5, 0x21, 0x00


	//----- nvinfo : EIATTR_KPARAM_INFO
	.align		4
.L_126:
        /*0038*/ 	.byte	0x04, 0x17
        /*003a*/ 	.short	(.L_128 - .L_127)
.L_127:
        /*003c*/ 	.word	0x00000000
        /*0040*/ 	.short	0x0000
        /*0042*/ 	.short	0x0000
        /*0044*/ 	.byte	0x00, 0xf5, 0x21, 0x00


	//----- nvinfo : EIATTR_SPARSE_MMA_MASK
	.align		4
.L_128:
        /*0048*/ 	.byte	0x03, 0x50
        /*004a*/ 	.short	0x0000


	//----- nvinfo : EIATTR_MAXREG_COUNT
	.align		4
        /*004c*/ 	.byte	0x03, 0x1b
        /*004e*/ 	.short	0x00ff


	//----- nvinfo : EIATTR_MERCURY_ISA_VERSION
	.align		4
        /*0050*/ 	.byte	0x03, 0x5f
        /*0052*/ 	.short	0x0101


	//----- nvinfo : EIATTR_VRC_CTA_INIT_COUNT
	.align		4
        /*0054*/ 	.byte	0x02, 0x4a
	.zero		1
	.zero		1


	//----- nvinfo : EIATTR_EXIT_INSTR_OFFSETS
	.align		4
        /*0058*/ 	.byte	0x04, 0x1c
        /*005a*/ 	.short	(.L_130 - .L_129)


	//   ....[0]....
.L_129:
        /*005c*/ 	.word	0x000000c0


	//   ....[1]....
        /*0060*/ 	.word	0x00000350


	//----- nvinfo : EIATTR_CRS_STACK_SIZE
	.align		4
.L_130:
        /*0064*/ 	.byte	0x04, 0x1e
        /*0066*/ 	.short	(.L_132 - .L_131)
.L_131:
        /*0068*/ 	.word	0x00000000


	//----- nvinfo : EIATTR_CBANK_PARAM_SIZE
	.align		4
.L_132:
        /*006c*/ 	.byte	0x03, 0x19
        /*006e*/ 	.short	0x001c


	//----- nvinfo : EIATTR_PARAM_CBANK
	.align		4
        /*0070*/ 	.byte	0x04, 0x0a
        /*0072*/ 	.short	(.L_134 - .L_133)
	.align		4
.L_133:
        /*0074*/ 	.word	index@(.nv.constant0._Z24compute_distances_kernelPdS_S_i)
        /*0078*/ 	.short	0x0380
        /*007a*/ 	.short	0x001c


	//----- nvinfo : EIATTR_SW_WAR
	.align		4
.L_134:
        /*007c*/ 	.byte	0x04, 0x36
        /*007e*/ 	.short	(.L_136 - .L_135)
.L_135:
        /*0080*/ 	.word	0x00000008
.L_136:


//--------------------- .nv.info._Z8init_rngP17curandStateXORWOWi --------------------------
	.section	.nv.info._Z8init_rngP17curandStateXORWOWi,"",@"SHT_CUDA_INFO"
	.sectionflags	@""
	.align	4


	//----- nvinfo : EIATTR_CUDA_API_VERSION
	.align		4
        /*0000*/ 	.byte	0x04, 0x37
        /*0002*/ 	.short	(.L_138 - .L_137)
.L_137:
        /*0004*/ 	.word	0x00000082


	//----- nvinfo : EIATTR_KPARAM_INFO
	.align		4
.L_138:
        /*0008*/ 	.byte	0x04, 0x17
        /*000a*/ 	.short	(.L_140 - .L_139)
.L_139:
        /*000c*/ 	.word	0x00000000
        /*0010*/ 	.short	0x0001
        /*0012*/ 	.short	0x0008
        /*0014*/ 	.byte	0x00, 0xf0, 0x11, 0x00


	//----- nvinfo : EIATTR_KPARAM_INFO
	.align		4
.L_140:
        /*0018*/ 	.byte	0x04, 0x17
        /*001a*/ 	.short	(.L_142 - .L_141)
.L_141:
        /*001c*/ 	.word	0x00000000
        /*0020*/ 	.short	0x0000
        /*0022*/ 	.short	0x0000
        /*0024*/ 	.byte	0x00, 0xf5, 0x21, 0x00


	//----- nvinfo : EIATTR_SPARSE_MMA_MASK
	.align		4
.L_142:
        /*0028*/ 	.byte	0x03, 0x50
        /*002a*/ 	.short	0x0000


	//----- nvinfo : EIATTR_MAXREG_COUNT
	.align		4
        /*002c*/ 	.byte	0x03, 0x1b
        /*002e*/ 	.short	0x00ff


	//----- nvinfo : EIATTR_MERCURY_ISA_VERSION
	.align		4
        /*0030*/ 	.byte	0x03, 0x5f
        /*0032*/ 	.short	0x0101


	//----- nvinfo : EIATTR_VRC_CTA_INIT_COUNT
	.align		4
        /*0034*/ 	.byte	0x02, 0x4a
	.zero		1
	.zero		1


	//----- nvinfo : EIATTR_EXIT_INSTR_OFFSETS
	.align		4
        /*0038*/ 	.byte	0x04, 0x1c
        /*003a*/ 	.short	(.L_144 - .L_143)


	//   ....[0]....
.L_143:
        /*003c*/ 	.word	0x00000060


	//   ....[1]....
        /*0040*/ 	.word	0x00000f00


	//----- nvinfo : EIATTR_CRS_STACK_SIZE
	.align		4
.L_144:
        /*0044*/ 	.byte	0x04, 0x1e
        /*0046*/ 	.short	(.L_146 - .L_145)
.L_145:
        /*0048*/ 	.word	0x00000000


	//----- nvinfo : EIATTR_CBANK_PARAM_SIZE
	.align		4
.L_146:
        /*004c*/ 	.byte	0x03, 0x19
        /*004e*/ 	.short	0x000c


	//----- nvinfo : EIATTR_PARAM_CBANK
	.align		4
        /*0050*/ 	.byte	0x04, 0x0a
        /*0052*/ 	.short	(.L_148 - .L_147)
	.align		4
.L_147:
        /*0054*/ 	.word	index@(.nv.constant0._Z8init_rngP17curandStateXORWOWi)
        /*0058*/ 	.short	0x0380
        /*005a*/ 	.short	0x000c


	//----- nvinfo : EIATTR_SW_WAR
	.align		4
.L_148:
        /*005c*/ 	.byte	0x04, 0x36
        /*005e*/ 	.short	(.L_150 - .L_149)
.L_149:
        /*0060*/ 	.word	0x00000008
.L_150:


//--------------------- .nv.callgraph             --------------------------
	.section	.nv.callgraph,"",@"SHT_CUDA_CALLGRAPH"
	.align	4
	.sectionentsize	8
	.align		4
        /*0000*/ 	.word	0x00000000
	.align		4
        /*0004*/ 	.word	0xffffffff
	.align		4
        /*0008*/ 	.word	0x00000000
	.align		4
        /*000c*/ 	.word	0xfffffffe
	.align		4
        /*0010*/ 	.word	0x00000000
	.align		4
        /*0014*/ 	.word	0xfffffffd
	.align		4
        /*0018*/ 	.word	0x00000000
	.align		4
        /*001c*/ 	.word	0xfffffffc


//--------------------- .nv.constant4             --------------------------
	.section	.nv.constant4,"a",@progbits
	.align	8
	.align		8
.nv.constant4:
        /*0000*/ 	.dword	precalc_xorwow_matrix
	.align		8
        /*0008*/ 	.dword	precalc_xorwow_offset_matrix
	.align		8
        /*0010*/ 	.dword	mrg32k3aM1
	.align		8
        /*0018*/ 	.dword	mrg32k3aM2
	.align		8
        /*0020*/ 	.dword	mrg32k3aM1SubSeq
	.align		8
        /*0028*/ 	.dword	mrg32k3aM2SubSeq
	.align		8
        /*0030*/ 	.dword	mrg32k3aM1Seq
	.align		8
        /*0038*/ 	.dword	mrg32k3aM2Seq


//--------------------- .nv.constant3             --------------------------
	.section	.nv.constant3,"a",@progbits
	.align	8
.nv.constant3:
	.type		__cr_lgamma_table,@object
	.size		__cr_lgamma_table,(.L_8 - __cr_lgamma_table)
__cr_lgamma_table:
        /*0000*/ 	.byte	0x00, 0x00, 0x00, 0x00, 0x00, 0x00, 0x00, 0x00, 0x00, 0x00, 0x00, 0x00, 0x00, 0x00, 0x00, 0x00
        /*0010*/ 	.byte	0xef, 0x39, 0xfa, 0xfe, 0x42, 0x2e, 0xe6, 0x3f, 0x02, 0x20, 0x2a, 0xfa, 0x0b, 0xab, 0xfc, 0x3f
        /*0020*/ 	.byte	0xf9, 0x2c, 0x92, 0x7c, 0xa7, 0x6c, 0x09, 0x40, 0xc9, 0x79, 0x44, 0x3c, 0x64, 0x26, 0x13, 0x40
        /*0030*/ 	.byte	0xca, 0x01, 0xcf, 0x3a, 0x27, 0x51, 0x1a, 0x40, 0x30, 0xcc, 0x2d, 0xf3, 0xe1, 0x0c, 0x21, 0x40
        /*0040*/ 	.byte	0x0d, 0xb7, 0xfc, 0x82, 0x8e, 0x35, 0x25, 0x40
.L_8:


//--------------------- .text._Z28deposit_pheromones_no_atomicPiPdS0_i --------------------------
	.section	.text._Z28deposit_pheromones_no_atomicPiPdS0_i,"ax",@progbits
	.align	128
        .global         _Z28deposit_pheromones_no_atomicPiPdS0_i
        .type           _Z28deposit_pheromones_no_atomicPiPdS0_i,@function
        .size           _Z28deposit_pheromones_no_atomicPiPdS0_i,(.L_x_88 - _Z28deposit_pheromones_no_atomicPiPdS0_i)
        .other          _Z28deposit_pheromones_no_atomicPiPdS0_i,@"STO_CUDA_ENTRY STV_DEFAULT"
_Z28deposit_pheromones_no_atomicPiPdS0_i:
.text._Z28deposit_pheromones_no_atomicPiPdS0_i:
[----:B------:R-:W-:Y:S01]  /*0000*/  LDC R1, c[0x0][0x37c] ;  /* 0x0000df00ff017b82 */ /* 0x000fe20000000800 */
[----:B------:R-:W0:Y:S07]  /*0010*/  S2R R0, SR_TID.X ;  /* 0x0000000000007919 */ /* 0x000e2e0000002100 */
[----:B------:R-:W1:Y:S01]  /*0020*/  LDC R11, c[0x0][0x398] ;  /* 0x0000e600ff0b7b82 */ /* 0x000e620000000800 */
[----:B------:R-:W-:Y:S07]  /*0030*/  BSSY.RECONVERGENT B0, `(.L_x_0) ;  /* 0x0000010000007945 */ /* 0x000fee0003800200 */
[----:B------:R-:W2:Y:S01]  /*0040*/  S2UR UR4, SR_CTAID.X ;  /* 0x00000000000479c3 */ /* 0x000ea20000002500 */
[----:B-1----:R-:W-:-:S05]  /*0050*/  IMAD R5, R11, R11, RZ ;  /* 0x0000000b0b057224 */ /* 0x002fca00078e02ff */
[----:B0-----:R-:W-:Y:S01]  /*0060*/  ISETP.GE.U32.AND P0, PT, R0, R5, PT ;  /* 0x000000050000720c */ /* 0x001fe20003f06070 */
[----:B--2---:R-:W-:-:S12]  /*0070*/  IMAD.U32 R4, RZ, RZ, UR4 ;  /* 0x00000004ff047e24 */ /* 0x004fd8000f8e00ff */
[----:B------:R-:W-:Y:S05]  /*0080*/  @P0 BRA `(.L_x_1) ;  /* 0x0000000000280947 */ /* 0x000fea0003800000 */
[----:B------:R-:W0:Y:S01]  /*0090*/  S2R R7, SR_CgaCtaId ;  /* 0x0000000000077919 */ /* 0x000e220000008800 */
[----:B------:R-:W1:Y:S01]  /*00a0*/  LDC R8, c[0x0][0x360] ;  /* 0x0000d800ff087b82 */ /* 0x000e620000000800 */
[----:B------:R-:W-:Y:S01]  /*00b0*/  MOV R2, 0x400 ;  /* 0x0000040000027802 */ /* 0x000fe20000000f00 */
[----:B------:R-:W-:-:S03]  /*00c0*/  IMAD.MOV.U32 R3, RZ, RZ, R0 ;  /* 0x000000ffff037224 */ /* 0x000fc600078e0000 */
[----:B0-----:R-:W-:-:S07]  /*00d0*/  LEA R2, R7, R2, 0x18 ;  /* 0x0000000207027211 */ /* 0x001fce00078ec0ff */
.L_x_2:
[----:B------:R-:W-:Y:S02]  /*00e0*/  IMAD R6, R3, 0x8, R2 ;  /* 0x0000000803067824 */ /* 0x000fe400078e0202 */
[----:B-1----:R-:W-:-:S03]  /*00f0*/  IMAD.IADD R3, R8, 0x1, R3 ;  /* 0x0000000108037824 */ /* 0x002fc600078e0203 */
[----:B------:R0:W-:Y:S02]  /*0100*/  STS.64 [R6], RZ ;  /* 0x000000ff06007388 */ /* 0x0001e40000000a00 */
[----:B------:R-:W-:-:S13]  /*0110*/  ISETP.GE.AND P0, PT, R3, R5, PT ;  /* 0x000000050300720c */ /* 0x000fda0003f06270 */
[----:B0-----:R-:W-:Y:S05]  /*0120*/  @!P0 BRA `(.L_x_2) ;  /* 0xfffffffc00ec8947 */ /* 0x001fea000383ffff */
.L_x_1:
[----:B------:R-:W-:Y:S05]  /*0130*/  BSYNC.RECONVERGENT B0 ;  /* 0x0000000000007941 */ /* 0x000fea0003800200 */
.L_x_0:
[----:B------:R-:W-:Y:S01]  /*0140*/  BAR.SYNC.DEFER_BLOCKING 0x0 ;  /* 0x0000000000007b1d */ /* 0x000fe20000010000 */
[----:B------:R-:W-:-:S04]  /*0150*/  ISETP.GE.AND P0, PT, R11, 0x2, PT ;  /* 0x000000020b00780c */ /* 0x000fc80003f06270 */
[----:B------:R-:W-:Y:S01]  /*0160*/  ISETP.GT.U32.OR P0, PT, R4, 0x3ff, !P0 ;  /* 0x000003ff0400780c */ /* 0x000fe20004704470 */
[----:B------:R-:W0:-:S12]  /*0170*/  LDCU.64 UR8, c[0x0][0x358] ;  /* 0x00006b00ff0877ac */ /* 0x000e180008000a00 */
[----:B------:R-:W-:Y:S05]  /*0180*/  @P0 BRA `(.L_x_3) ;  /* 0x0000000c00dc0947 */ /* 0x000fea0003800000 */
[----:B------:R-:W1:Y:S01]  /*0190*/  LDC R7, c[0x0][0x370] ;  /* 0x0000dc00ff077b82 */ /* 0x000e620000000800 */
[C---:B------:R-:W-:Y:S01]  /*01a0*/  IADD3 R6, PT, PT, R11.reuse, 0x7, RZ ;  /* 0x000000070b067810 */ /* 0x040fe20007ffe0ff */
[C---:B------:R-:W-:Y:S02]  /*01b0*/  VIADD R8, R11.reuse, 0xffffffff ;  /* 0xffffffff0b087836 */ /* 0x040fe40000000000 */
[C---:B------:R-:W-:Y:S01]  /*01c0*/  VIADD R9, R11.reuse, 0x3 ;  /* 0x000000030b097836 */ /* 0x040fe20000000000 */
[----:B------:R-:W-:Y:S01]  /*01d0*/  LOP3.LUT R13, R6, 0x7, RZ, 0xc0, !PT ;  /* 0x00000007060d7812 */ /* 0x000fe200078ec0ff */
[----:B------:R-:W-:Y:S01]  /*01e0*/  VIADD R11, R11, 0xfffffffe ;  /* 0xfffffffe0b0b7836 */ /* 0x000fe20000000000 */
[----:B------:R-:W-:Y:S02]  /*01f0*/  LOP3.LUT R10, R8, 0xfffffff8, RZ, 0xc0, !PT ;  /* 0xfffffff8080a7812 */ /* 0x000fe400078ec0ff */
[----:B------:R-:W-:Y:S01]  /*0200*/  LOP3.LUT R12, R9, 0x3, RZ, 0xc0, !PT ;  /* 0x00000003090c7812 */ /* 0x000fe200078ec0ff */
[----:B------:R-:W-:Y:S01]  /*0210*/  VIADD R13, R13, 0xffffffff ;  /* 0xffffffff0d0d7836 */ /* 0x000fe20000000000 */
[----:B------:R-:W-:-:S07]  /*0220*/  IADD3 R20, PT, PT, -R10, RZ, RZ ;  /* 0x000000ff0a147210 */ /* 0x000fce0007ffe1ff */
.L_x_10:
[----:B0-2-4-:R-:W2:Y:S02]  /*0230*/  LDC.64 R14, c[0x0][0x388] ;  /* 0x0000e200ff0e7b82 */ /* 0x015ea40000000a00 */
[----:B--2---:R-:W-:-:S06]  /*0240*/  IMAD.WIDE R14, R4, 0x8, R14 ;  /* 0x00000008040e7825 */ /* 0x004fcc00078e020e */
[----:B0-----:R-:W2:Y:S01]  /*0250*/  LDG.E.64 R14, desc[UR8][R14.64] ;  /* 0x000000080e0e7981 */ /* 0x001ea2000c1e1b00 */
[----:B------:R-:W-:Y:S01]  /*0260*/  IMAD.MOV.U32 R16, RZ, RZ, 0x1 ;  /* 0x00000001ff107424 */ /* 0x000fe200078e00ff */
[----:B------:R-:W-:Y:S01]  /*0270*/  ISETP.GE.U32.AND P1, PT, R11, 0x7, PT ;  /* 0x000000070b00780c */ /* 0x000fe20003f26070 */
[----:B--2---:R-:W0:Y:S04]  /*0280*/  MUFU.RCP64H R17, R15 ;  /* 0x0000000f00117308 */ /* 0x004e280000001800 */
[----:B0-----:R-:W-:-:S08]  /*0290*/  DFMA R2, -R14, R16, 1 ;  /* 0x3ff000000e02742b */ /* 0x001fd00000000110 */
[----:B------:R-:W-:-:S08]  /*02a0*/  DFMA R2, R2, R2, R2 ;  /* 0x000000020202722b */ /* 0x000fd00000000002 */
[----:B------:R-:W-:-:S08]  /*02b0*/  DFMA R2, R16, R2, R16 ;  /* 0x000000021002722b */ /* 0x000fd00000000010 */
[----:B---3--:R-:W-:-:S08]  /*02c0*/  DFMA R18, -R14, R2, 1 ;  /* 0x3ff000000e12742b */ /* 0x008fd00000000102 */
[----:B------:R-:W-:-:S08]  /*02d0*/  DFMA R18, R2, R18, R2 ;  /* 0x000000120212722b */ /* 0x000fd00000000002 */
[----:B------:R-:W-:-:S08]  /*02e0*/  DMUL R16, R18, 100 ;  /* 0x4059000012107828 */ /* 0x000fd00000000000 */
[----:B------:R-:W-:-:S08]  /*02f0*/  DFMA R2, -R14, R16, 100 ;  /* 0x405900000e02742b */ /* 0x000fd00000000110 */
[----:B------:R-:W-:-:S10]  /*0300*/  DFMA R2, R18, R2, R16 ;  /* 0x000000021202722b */ /* 0x000fd40000000010 */
[----:B------:R-:W-:-:S05]  /*0310*/  FFMA R16, RZ, R15, R3 ;  /* 0x0000000fff107223 */ /* 0x000fca0000000003 */
[----:B------:R-:W-:-:S13]  /*0320*/  FSETP.GT.AND P0, PT, |R16|, 1.469367938527859385e-39, PT ;  /* 0x001000001000780b */ /* 0x000fda0003f04200 */
[----:B------:R-:W-:Y:S05]  /*0330*/  @P0 BRA `(.L_x_4) ;  /* 0x0000000000080947 */ /* 0x000fea0003800000 */
[----:B------:R-:W-:-:S07]  /*0340*/  MOV R26, 0x360 ;  /* 0x00000360001a7802 */ /* 0x000fce0000000f00 */
[----:B-1----:R-:W-:Y:S05]  /*0350*/  CALL.REL.NOINC `($__internal_0_$__cuda_sm20_div_rn_f64_full) ;  /* 0x0000000c00c07944 */ /* 0x002fea0003c00000 */
.L_x_4:
[----:B------:R-:W0:Y:S01]  /*0360*/  LDCU UR6, c[0x0][0x398] ;  /* 0x00007300ff0677ac */ /* 0x000e220008000800 */
[----:B------:R-:W-:Y:S02]  /*0370*/  IMAD.MOV.U32 R22, RZ, RZ, RZ ;  /* 0x000000ffff167224 */ /* 0x000fe400078e00ff */
[----:B0-----:R-:W-:Y:S01]  /*0380*/  IMAD R21, R4, UR6, RZ ;  /* 0x0000000604157c24 */ /* 0x001fe2000f8e02ff */
[----:B------:R-:W-:Y:S06]  /*0390*/  @!P1 BRA `(.L_x_5) ;  /* 0x0000000400949947 */ /* 0x000fec0003800000 */
[----:B------:R-:W0:Y:S01]  /*03a0*/  S2UR UR5, SR_CgaCtaId ;  /* 0x00000000000579c3 */ /* 0x000e220000008800 */
[----:B------:R-:W-:Y:S01]  /*03b0*/  IMAD.MOV.U32 R22, RZ, RZ, R21 ;  /* 0x000000ffff167224 */ /* 0x000fe200078e0015 */
[----:B------:R-:W-:Y:S01]  /*03c0*/  UMOV UR4, 0x400 ;  /* 0x0000040000047882 */ /* 0x000fe20000000000 */
[----:B------:R-:W-:Y:S01]  /*03d0*/  IMAD.MOV.U32 R23, RZ, RZ, R20 ;  /* 0x000000ffff177224 */ /* 0x000fe200078e0014 */
[----:B0-----:R-:W-:-:S12]  /*03e0*/  ULEA UR4, UR5, UR4, 0x18 ;  /* 0x0000000405047291 */ /* 0x001fd8000f8ec0ff */
.L_x_6:
[----:B0-----:R-:W0:Y:S02]  /*03f0*/  LDC.64 R14, c[0x0][0x380] ;  /* 0x0000e000ff0e7b82 */ /* 0x001e240000000a00 */
[----:B0-----:R-:W-:-:S05]  /*0400*/  IMAD.WIDE R14, R22, 0x4, R14 ;  /* 0x00000004160e7825 */ /* 0x001fca00078e020e */
[----:B------:R-:W2:Y:S04]  /*0410*/  LDG.E R18, desc[UR8][R14.64] ;  /* 0x000000080e127981 */ /* 0x000ea8000c1e1900 */
[----:B------:R-:W2:Y:S04]  /*0420*/  LDG.E R19, desc[UR8][R14.64+0x4] ;  /* 0x000004080e137981 */ /* 0x000ea8000c1e1900 */
[----:B------:R-:W3:Y:S04]  /*0430*/  LDG.E R26, desc[UR8][R14.64+0x8] ;  /* 0x000008080e1a7981 */ /* 0x000ee8000c1e1900 */
[----:B------:R-:W4:Y:S04]  /*0440*/  LDG.E R25, desc[UR8][R14.64+0xc] ;  /* 0x00000c080e197981 */ /* 0x000f28000c1e1900 */
[----:B------:R-:W5:Y:S01]  /*0450*/  LDG.E R24, desc[UR8][R14.64+0x10] ;  /* 0x000010080e187981 */ /* 0x000f62000c1e1900 */
[----:B--2---:R-:W-:-:S05]  /*0460*/  IMAD R16, R18, UR6, R19 ;  /* 0x0000000612107c24 */ /* 0x004fca000f8e0213 */
[----:B------:R-:W-:-:S05]  /*0470*/  LEA R27, R16, UR4, 0x3 ;  /* 0x00000004101b7c11 */ /* 0x000fca000f8e18ff */
[----:B------:R-:W0:Y:S01]  /*0480*/  LDS.64 R16, [R27] ;  /* 0x000000001b107984 */ /* 0x000e220000000a00 */
[----:B------:R-:W-:-:S05]  /*0490*/  IMAD R18, R19, UR6, R18 ;  /* 0x0000000613127c24 */ /* 0x000fca000f8e0212 */
[----:B------:R-:W-:Y:S01]  /*04a0*/  LEA R18, R18, UR4, 0x3 ;  /* 0x0000000412127c11 */ /* 0x000fe2000f8e18ff */
[----:B0-----:R-:W-:-:S07]  /*04b0*/  DADD R16, R16, R2 ;  /* 0x0000000010107229 */ /* 0x001fce0000000002 */
[----:B------:R3:W-:Y:S04]  /*04c0*/  STS.64 [R27], R16 ;  /* 0x000000101b007388 */ /* 0x0007e80000000a00 */
[----:B------:R-:W0:Y:S01]  /*04d0*/  LDS.64 R28, [R18] ;  /* 0x00000000121c7984 */ /* 0x000e220000000a00 */
[----:B---3--:R-:W-:-:S05]  /*04e0*/  IMAD R16, R19, UR6, R26 ;  /* 0x0000000613107c24 */ /* 0x008fca000f8e021a */
[----:B------:R-:W-:Y:S01]  /*04f0*/  LEA R27, R16, UR4, 0x3 ;  /* 0x00000004101b7c11 */ /* 0x000fe2000f8e18ff */
[----:B0-----:R-:W-:-:S07]  /*0500*/  DADD R28, R28, R2 ;  /* 0x000000001c1c7229 */ /* 0x001fce0000000002 */
[----:B------:R-:W-:Y:S04]  /*0510*/  STS.64 [R18], R28 ;  /* 0x0000001c12007388 */ /* 0x000fe80000000a00 */
[----:B------:R-:W0:Y:S02]  /*0520*/  LDS.64 R16, [R27] ;  /* 0x000000001b107984 */ /* 0x000e240000000a00 */
[----:B0-----:R-:W-:-:S07]  /*0530*/  DADD R16, R16, R2 ;  /* 0x0000000010107229 */ /* 0x001fce0000000002 */
[----:B------:R0:W-:Y:S04]  /*0540*/  STS.64 [R27], R16 ;  /* 0x000000101b007388 */ /* 0x0001e80000000a00 */
[----:B0-----:R-:W2:Y:S01]  /*0550*/  LDG.E R27, desc[UR8][R14.64+0x14] ;  /* 0x000014080e1b7981 */ /* 0x001ea2000c1e1900 */
[----:B------:R-:W-:-:S05]  /*0560*/  IMAD R19, R26, UR6, R19 ;  /* 0x000000061a137c24 */ /* 0x000fca000f8e0213 */
[----:B------:R-:W-:-:S05]  /*0570*/  LEA R28, R19, UR4, 0x3 ;  /* 0x00000004131c7c11 */ /* 0x000fca000f8e18ff */
[----:B------:R-:W0:Y:S01]  /*0580*/  LDS.64 R18, [R28] ;  /* 0x000000001c127984 */ /* 0x000e220000000a00 */
[----:B----4-:R-:W-:Y:S01]  /*0590*/  IMAD R29, R26, UR6, R25 ;  /* 0x000000061a1d7c24 */ /* 0x010fe2000f8e0219 */
[----:B0-----:R-:W-:-:S07]  /*05a0*/  DADD R18, R18, R2 ;  /* 0x0000000012127229 */ /* 0x001fce0000000002 */
[----:B------:R0:W-:Y:S02]  /*05b0*/  STS.64 [R28], R18 ;  /* 0x000000121c007388 */ /* 0x0001e40000000a00 */
[----:B0-----:R-:W-:Y:S01]  /*05c0*/  LEA R19, R29, UR4, 0x3 ;  /* 0x000000041d137c11 */ /* 0x001fe2000f8e18ff */
[----:B------:R-:W-:Y:S01]  /*05d0*/  IMAD R29, R25, UR6, R26 ;  /* 0x00000006191d7c24 */ /* 0x000fe2000f8e021a */
[----:B------:R-:W3:Y:S04]  /*05e0*/  LDG.E R28, desc[UR8][R14.64+0x1c] ;  /* 0x00001c080e1c7981 */ /* 0x000ee8000c1e1900 */
[----:B------:R-:W0:Y:S04]  /*05f0*/  LDS.64 R16, [R19] ;  /* 0x0000000013107984 */ /* 0x000e280000000a00 */
[----:B------:R-:W4:Y:S01]  /*0600*/  LDG.E R26, desc[UR8][R14.64+0x18] ;  /* 0x000018080e1a7981 */ /* 0x000f22000c1e1900 */
[----:B------:R-:W-:Y:S01]  /*0610*/  LEA R29, R29, UR4, 0x3 ;  /* 0x000000041d1d7c11 */ /* 0x000fe2000f8e18ff */
[----:B0-----:R-:W-:-:S07]  /*0620*/  DADD R16, R16, R2 ;  /* 0x0000000010107229 */ /* 0x001fce0000000002 */
[----:B------:R-:W-:Y:S04]  /*0630*/  STS.64 [R19], R16 ;  /* 0x0000001013007388 */ /* 0x000fe80000000a00 */
[----:B------:R-:W0:Y:S01]  /*0640*/  LDS.64 R16, [R29] ;  /* 0x000000001d107984 */ /* 0x000e220000000a00 */
[----:B-----5:R-:W-:Y:S01]  /*0650*/  IMAD R18, R25, UR6, R24 ;  /* 0x0000000619127c24 */ /* 0x020fe2000f8e0218 */
[----:B0-----:R-:W-:-:S07]  /*0660*/  DADD R16, R16, R2 ;  /* 0x0000000010107229 */ /* 0x001fce0000000002 */
[----:B------:R0:W-:Y:S02]  /*0670*/  STS.64 [R29], R16 ;  /* 0x000000101d007388 */ /* 0x0001e40000000a00 */
[----:B0-----:R-:W-:-:S05]  /*0680*/  LEA R29, R18, UR4, 0x3 ;  /* 0x00000004121d7c11 */ /* 0x001fca000f8e18ff */
[----:B------:R-:W0:Y:S01]  /*0690*/  LDS.64 R18, [R29] ;  /* 0x000000001d127984 */ /* 0x000e220000000a00 */
[----:B------:R-:W-:Y:S01]  /*06a0*/  IMAD R25, R24, UR6, R25 ;  /* 0x0000000618197c24 */ /* 0x000fe2000f8e0219 */
[----:B0-----:R-:W-:-:S07]  /*06b0*/  DADD R18, R18, R2 ;  /* 0x0000000012127229 */ /* 0x001fce0000000002 */
[----:B------:R0:W-:Y:S02]  /*06c0*/  STS.64 [R29], R18 ;  /* 0x000000121d007388 */ /* 0x0001e40000000a00 */
[----:B0-----:R-:W-:Y:S02]  /*06d0*/  LEA R29, R25, UR4, 0x3 ;  /* 0x00000004191d7c11 */ /* 0x001fe4000f8e18ff */
[----:B------:R0:W5:Y:S04]  /*06e0*/  LDG.E R25, desc[UR8][R14.64+0x20] ;  /* 0x000020080e197981 */ /* 0x000168000c1e1900 */
[----:B------:R-:W1:Y:S02]  /*06f0*/  LDS.64 R16, [R29] ;  /* 0x000000001d107984 */ /* 0x000e640000000a00 */
[----:B-1----:R-:W-:-:S07]  /*0700*/  DADD R16, R16, R2 ;  /* 0x0000000010107229 */ /* 0x002fce0000000002 */
[----:B------:R2:W-:Y:S02]  /*0710*/  STS.64 [R29], R16 ;  /* 0x000000101d007388 */ /* 0x0005e40000000a00 */
[----:B--2---:R-:W-:-:S05]  /*0720*/  IMAD R16, R24, UR6, R27 ;  /* 0x0000000618107c24 */ /* 0x004fca000f8e021b */
[----:B0-----:R-:W-:-:S05]  /*0730*/  LEA R15, R16, UR4, 0x3 ;  /* 0x00000004100f7c11 */ /* 0x001fca000f8e18ff */
[----:B------:R-:W0:Y:S01]  /*0740*/  LDS.64 R16, [R15] ;  /* 0x000000000f107984 */ /* 0x000e220000000a00 */
[----:B------:R-:W-:-:S05]  /*0750*/  IMAD R24, R27, UR6, R24 ;  /* 0x000000061b187c24 */ /* 0x000fca000f8e0218 */
[----:B------:R-:W-:Y:S01]  /*0760*/  LEA R24, R24, UR4, 0x3 ;  /* 0x0000000418187c11 */ /* 0x000fe2000f8e18ff */
[----:B0-----:R-:W-:-:S07]  /*0770*/  DADD R16, R16, R2 ;  /* 0x0000000010107229 */ /* 0x001fce0000000002 */
[----:B------:R-:W-:Y:S04]  /*0780*/  STS.64 [R15], R16 ;  /* 0x000000100f007388 */ /* 0x000fe80000000a00 */
[----:B------:R-:W0:Y:S01]  /*0790*/  LDS.64 R18, [R24] ;  /* 0x0000000018127984 */ /* 0x000e220000000a00 */
[----:B----4-:R-:W-:-:S05]  /*07a0*/  IMAD R14, R27, UR6, R26 ;  /* 0x000000061b0e7c24 */ /* 0x010fca000f8e021a */
[----:B------:R-:W-:Y:S01]  /*07b0*/  LEA R29, R14, UR4, 0x3 ;  /* 0x000000040e1d7c11 */ /* 0x000fe2000f8e18ff */
[----:B0-----:R-:W-:-:S07]  /*07c0*/  DADD R18, R18, R2 ;  /* 0x0000000012127229 */ /* 0x001fce0000000002 */
[----:B------:R-:W-:Y:S04]  /*07d0*/  STS.64 [R24], R18 ;  /* 0x0000001218007388 */ /* 0x000fe80000000a00 */
[----:B------:R-:W0:Y:S01]  /*07e0*/  LDS.64 R14, [R29] ;  /* 0x000000001d0e7984 */ /* 0x000e220000000a00 */
[----:B------:R-:W-:-:S05]  /*07f0*/  IMAD R27, R26, UR6, R27 ;  /* 0x000000061a1b7c24 */ /* 0x000fca000f8e021b */
[----:B------:R-:W-:Y:S01]  /*0800*/  LEA R27, R27, UR4, 0x3 ;  /* 0x000000041b1b7c11 */ /* 0x000fe2000f8e18ff */
[----:B0-----:R-:W-:-:S07]  /*0810*/  DADD R14, R14, R2 ;  /* 0x000000000e0e7229 */ /* 0x001fce0000000002 */
[----:B------:R-:W-:Y:S04]  /*0820*/  STS.64 [R29], R14 ;  /* 0x0000000e1d007388 */ /* 0x000fe80000000a00 */
[----:B------:R-:W0:Y:S01]  /*0830*/  LDS.64 R16, [R27] ;  /* 0x000000001b107984 */ /* 0x000e220000000a00 */
[----:B---3--:R-:W-:-:S05]  /*0840*/  IMAD R24, R26, UR6, R28 ;  /* 0x000000061a187c24 */ /* 0x008fca000f8e021c */
[----:B------:R-:W-:Y:S01]  /*0850*/  LEA R24, R24, UR4, 0x3 ;  /* 0x0000000418187c11 */ /* 0x000fe2000f8e18ff */
[----:B0-----:R-:W-:-:S07]  /*0860*/  DADD R16, R16, R2 ;  /* 0x0000000010107229 */ /* 0x001fce0000000002 */
[----:B------:R-:W-:Y:S04]  /*0870*/  STS.64 [R27], R16 ;  /* 0x000000101b007388 */ /* 0x000fe80000000a00 */
[----:B------:R-:W0:Y:S01]  /*0880*/  LDS.64 R14, [R24] ;  /* 0x00000000180e7984 */ /* 0x000e220000000a00 */
[----:B------:R-:W-:-:S05]  /*0890*/  IMAD R18, R28, UR6, R26 ;  /* 0x000000061c127c24 */ /* 0x000fca000f8e021a */
[----:B------:R-:W-:Y:S01]  /*08a0*/  LEA R29, R18, UR4, 0x3 ;  /* 0x00000004121d7c11 */ /* 0x000fe2000f8e18ff */
[----:B0-----:R-:W-:-:S07]  /*08b0*/  DADD R26, R14, R2 ;  /* 0x000000000e1a7229 */ /* 0x001fce0000000002 */
[----:B------:R0:W-:Y:S04]  /*08c0*/  STS.64 [R24], R26 ;  /* 0x0000001a18007388 */ /* 0x0001e80000000a00 */
[----:B------:R-:W1:Y:S01]  /*08d0*/  LDS.64 R18, [R29] ;  /* 0x000000001d127984 */ /* 0x000e620000000a00 */
[----:B-----5:R-:W-:-:S05]  /*08e0*/  IMAD R14, R28, UR6, R25 ;  /* 0x000000061c0e7c24 */ /* 0x020fca000f8e0219 */
[----:B0-----:R-:W-:Y:S01]  /*08f0*/  LEA R26, R14, UR4, 0x3 ;  /* 0x000000040e1a7c11 */ /* 0x001fe2000f8e18ff */
[----:B-1----:R-:W-:-:S07]  /*0900*/  DADD R18, R18, R2 ;  /* 0x0000000012127229 */ /* 0x002fce0000000002 */
[----:B------:R-:W-:Y:S04]  /*0910*/  STS.64 [R29], R18 ;  /* 0x000000121d007388 */ /* 0x000fe80000000a00 */
[----:B------:R-:W0:Y:S01]  /*0920*/  LDS.64 R14, [R26] ;  /* 0x000000001a0e7984 */ /* 0x000e220000000a00 */
[----:B------:R-:W-:-:S05]  /*0930*/  IMAD R25, R25, UR6, R28 ;  /* 0x0000000619197c24 */ /* 0x000fca000f8e021c */
[----:B------:R-:W-:Y:S01]  /*0940*/  LEA R25, R25, UR4, 0x3 ;  /* 0x0000000419197c11 */ /* 0x000fe2000f8e18ff */
[----:B0-----:R-:W-:-:S07]  /*0950*/  DADD R16, R14, R2 ;  /* 0x000000000e107229 */ /* 0x001fce0000000002 */
[----:B------:R-:W-:Y:S04]  /*0960*/  STS.64 [R26], R16 ;  /* 0x000000101a007388 */ /* 0x000fe80000000a00 */
[----:B------:R-:W0:Y:S01]  /*0970*/  LDS.64 R14, [R25] ;  /* 0x00000000190e7984 */ /* 0x000e220000000a00 */
[----:B------:R-:W-:-:S04]  /*0980*/  IADD3 R23, PT, PT, R23, 0x8, RZ ;  /* 0x0000000817177810 */ /* 0x000fc80007ffe0ff */
[----:B------:R-:W-:Y:S01]  /*0990*/  ISETP.NE.AND P0, PT, R23, RZ, PT ;  /* 0x000000ff1700720c */ /* 0x000fe20003f05270 */
[----:B------:R-:W-:Y:S01]  /*09a0*/  VIADD R22, R22, 0x8 ;  /* 0x0000000816167836 */ /* 0x000fe20000000000 */
[----:B0-----:R-:W-:-:S07]  /*09b0*/  DADD R14, R14, R2 ;  /* 0x000000000e0e7229 */ /* 0x001fce0000000002 */
[----:B------:R0:W-:Y:S04]  /*09c0*/  STS.64 [R25], R14 ;  /* 0x0000000e19007388 */ /* 0x0001e80000000a00 */
[----:B------:R-:W-:Y:S05]  /*09d0*/  @P0 BRA `(.L_x_6) ;  /* 0xfffffff800840947 */ /* 0x000fea000383ffff */
[----:B------:R-:W-:-:S07]  /*09e0*/  IMAD.MOV.U32 R22, RZ, RZ, R10 ;  /* 0x000000ffff167224 */ /* 0x000fce00078e000a */
.L_x_5:
[----:B------:R-:W-:-:S13]  /*09f0*/  LOP3.LUT P0, RZ, R8, 0x7, RZ, 0xc0, !PT ;  /* 0x0000000708ff7812 */ /* 0x000fda000780c0ff */
[----:B------:R-:W-:Y:S05]  /*0a00*/  @!P0 BRA `(.L_x_7) ;  /* 0x0000000400b08947 */ /* 0x000fea0003800000 */
[----:B------:R-:W-:Y:S02]  /*0a10*/  ISETP.GE.U32.AND P0, PT, R13, 0x3, PT ;  /* 0x000000030d00780c */ /* 0x000fe40003f06070 */
[----:B------:R-:W-:-:S11]  /*0a20*/  LOP3.LUT P1, RZ, R6, 0x3, RZ, 0xc0, !PT ;  /* 0x0000000306ff7812 */ /* 0x000fd6000782c0ff */
[----:B------:R-:W-:Y:S05]  /*0a30*/  @!P0 BRA `(.L_x_8) ;  /* 0x0000000000d08947 */ /* 0x000fea0003800000 */
[----:B0-----:R-:W0:Y:S01]  /*0a40*/  LDC.64 R14, c[0x0][0x380] ;  /* 0x0000e000ff0e7b82 */ /* 0x001e220000000a00 */
[----:B------:R-:W-:-:S04]  /*0a50*/  IMAD.IADD R17, R21, 0x1, R22 ;  /* 0x0000000115117824 */ /* 0x000fc800078e0216 */
[----:B0-----:R-:W-:-:S05]  /*0a60*/  IMAD.WIDE R14, R17, 0x4, R14 ;  /* 0x00000004110e7825 */ /* 0x001fca00078e020e */
[----:B------:R-:W2:Y:S04]  /*0a70*/  LDG.E R17, desc[UR8][R14.64] ;  /* 0x000000080e117981 */ /* 0x000ea8000c1e1900 */
[----:B------:R-:W2:Y:S04]  /*0a80*/  LDG.E R26, desc[UR8][R14.64+0x4] ;  /* 0x000004080e1a7981 */ /* 0x000ea8000c1e1900 */
[----:B------:R-:W3:Y:S04]  /*0a90*/  LDG.E R27, desc[UR8][R14.64+0x8] ;  /* 0x000008080e1b7981 */ /* 0x000ee8000c1e1900 */
[----:B------:R-:W4:Y:S01]  /*0aa0*/  LDG.E R24, desc[UR8][R14.64+0xc] ;  /* 0x00000c080e187981 */ /* 0x000f22000c1e1900 */
[----:B------:R-:W0:Y:S03]  /*0ab0*/  S2R R18, SR_CgaCtaId ;  /* 0x0000000000127919 */ /* 0x000e260000008800 */
[----:B------:R3:W5:Y:S01]  /*0ac0*/  LDG.E R25, desc[UR8][R14.64+0x10] ;  /* 0x000010080e197981 */ /* 0x000762000c1e1900 */
[----:B------:R-:W-:Y:S01]  /*0ad0*/  MOV R23, 0x400 ;  /* 0x0000040000177802 */ /* 0x000fe20000000f00 */
[----:B------:R-:W-:-:S03]  /*0ae0*/  VIADD R22, R22, 0x4 ;  /* 0x0000000416167836 */ /* 0x000fc60000000000 */
[----:B0-----:R-:W-:Y:S01]  /*0af0*/  LEA R23, R18, R23, 0x18 ;  /* 0x0000001712177211 */ /* 0x001fe200078ec0ff */
[----:B--2---:R-:W-:-:S04]  /*0b00*/  IMAD R16, R17, UR6, R26 ;  /* 0x0000000611107c24 */ /* 0x004fc8000f8e021a */
[----:B------:R-:W-:Y:S02]  /*0b10*/  IMAD R28, R16, 0x8, R23 ;  /* 0x00000008101c7824 */ /* 0x000fe400078e0217 */
[C---:B------:R-:W-:Y:S02]  /*0b20*/  IMAD R16, R26.reuse, UR6, R17 ;  /* 0x000000061a107c24 */ /* 0x040fe4000f8e0211 */
[----:B---3--:R-:W-:Y:S01]  /*0b30*/  IMAD R14, R26, UR6, R27 ;  /* 0x000000061a0e7c24 */ /* 0x008fe2000f8e021b */
[----:B------:R-:W0:Y:S01]  /*0b40*/  LDS.64 R18, [R28] ;  /* 0x000000001c127984 */ /* 0x000e220000000a00 */
[----:B------:R-:W-:Y:S01]  /*0b50*/  IMAD R26, R27, UR6, R26 ;  /* 0x000000061b1a7c24 */ /* 0x000fe2000f8e021a */
[----:B------:R-:W-:Y:S01]  /*0b60*/  LEA R29, R16, R23, 0x3 ;  /* 0x00000017101d7211 */ /* 0x000fe200078e18ff */
[----:B0-----:R-:W-:-:S07]  /*0b70*/  DADD R18, R18, R2 ;  /* 0x0000000012127229 */ /* 0x001fce0000000002 */
[----:B------:R0:W-:Y:S04]  /*0b80*/  STS.64 [R28], R18 ;  /* 0x000000121c007388 */ /* 0x0001e80000000a00 */
[----:B------:R-:W2:Y:S01]  /*0b90*/  LDS.64 R16, [R29] ;  /* 0x000000001d107984 */ /* 0x000ea20000000a00 */
[----:B0-----:R-:W-:Y:S01]  /*0ba0*/  IMAD R19, R14, 0x8, R23 ;  /* 0x000000080e137824 */ /* 0x001fe200078e0217 */
[----:B--2---:R-:W-:-:S07]  /*0bb0*/  DADD R16, R16, R2 ;  /* 0x0000000010107229 */ /* 0x004fce0000000002 */
[----:B------:R4:W-:Y:S04]  /*0bc0*/  STS.64 [R29], R16 ;  /* 0x000000101d007388 */ /* 0x0009e80000000a00 */
[----:B------:R-:W0:Y:S01]  /*0bd0*/  LDS.64 R14, [R19] ;  /* 0x00000000130e7984 */ /* 0x000e220000000a00 */
[----:B----4-:R-:W-:Y:S01]  /*0be0*/  IMAD R16, R24, UR6, R27 ;  /* 0x0000000618107c24 */ /* 0x010fe2000f8e021b */
[----:B0-----:R-:W-:Y:S01]  /*0bf0*/  DADD R28, R14, R2 ;  /* 0x000000000e1c7229 */ /* 0x001fe20000000002 */
[----:B------:R-:W-:Y:S02]  /*0c00*/  IMAD R15, R26, 0x8, R23 ;  /* 0x000000081a0f7824 */ /* 0x000fe400078e0217 */
[----:B------:R-:W-:-:S04]  /*0c10*/  IMAD R14, R27, UR6, R24 ;  /* 0x000000061b0e7c24 */ /* 0x000fc8000f8e0218 */
[----:B------:R0:W-:Y:S04]  /*0c20*/  STS.64 [R19], R28 ;  /* 0x0000001c13007388 */ /* 0x0001e80000000a00 */
[----:B------:R-:W2:Y:S01]  /*0c30*/  LDS.64 R18, [R15] ;  /* 0x000000000f127984 */ /* 0x000ea20000000a00 */
[----:B0-----:R-:W-:Y:S01]  /*0c40*/  IMAD R28, R14, 0x8, R23 ;  /* 0x000000080e1c7824 */ /* 0x001fe200078e0217 */
[----:B------:R-:W-:Y:S01]  /*0c50*/  LEA R29, R16, R23, 0x3 ;  /* 0x00000017101d7211 */ /* 0x000fe200078e18ff */
[----:B--2---:R-:W-:-:S07]  /*0c60*/  DADD R18, R18, R2 ;  /* 0x0000000012127229 */ /* 0x004fce0000000002 */
[----:B------:R-:W-:Y:S04]  /*0c70*/  STS.64 [R15], R18 ;  /* 0x000000120f007388 */ /* 0x000fe80000000a00 */
[----:B------:R-:W0:Y:S02]  /*0c80*/  LDS.64 R14, [R28] ;  /* 0x000000001c0e7984 */ /* 0x000e240000000a00 */
[----:B0-----:R-:W-:Y:S01]  /*0c90*/  DADD R26, R14, R2 ;  /* 0x000000000e1a7229 */ /* 0x001fe20000000002 */
[----:B-----5:R-:W-:Y:S02]  /*0ca0*/  IMAD R14, R24, UR6, R25 ;  /* 0x00000006180e7c24 */ /* 0x020fe4000f8e0219 */
[----:B------:R-:W-:-:S04]  /*0cb0*/  IMAD R24, R25, UR6, R24 ;  /* 0x0000000619187c24 */ /* 0x000fc8000f8e0218 */
[----:B------:R0:W-:Y:S04]  /*0cc0*/  STS.64 [R28], R26 ;  /* 0x0000001a1c007388 */ /* 0x0001e80000000a00 */
[----:B------:R-:W2:Y:S01]  /*0cd0*/  LDS.64 R16, [R29] ;  /* 0x000000001d107984 */ /* 0x000ea20000000a00 */
[--C-:B0-----:R-:W-:Y:S02]  /*0ce0*/  IMAD R27, R14, 0x8, R23.reuse ;  /* 0x000000080e1b7824 */ /* 0x101fe400078e0217 */
[----:B------:R-:W-:Y:S01]  /*0cf0*/  IMAD R23, R24, 0x8, R23 ;  /* 0x0000000818177824 */ /* 0x000fe200078e0217 */
[----:B--2---:R-:W-:-:S07]  /*0d00*/  DADD R16, R16, R2 ;  /* 0x0000000010107229 */ /* 0x004fce0000000002 */
[----:B------:R-:W-:Y:S04]  /*0d10*/  STS.64 [R29], R16 ;  /* 0x000000101d007388 */ /* 0x000fe80000000a00 */
[----:B------:R-:W0:Y:S02]  /*0d20*/  LDS.64 R14, [R27] ;  /* 0x000000001b0e7984 */ /* 0x000e240000000a00 */
[----:B0-----:R-:W-:-:S07]  /*0d30*/  DADD R14, R14, R2 ;  /* 0x000000000e0e7229 */ /* 0x001fce0000000002 */
[----:B------:R-:W-:Y:S04]  /*0d40*/  STS.64 [R27], R14 ;  /* 0x0000000e1b007388 */ /* 0x000fe80000000a00 */
[----:B------:R-:W0:Y:S02]  /*0d50*/  LDS.64 R18, [R23] ;  /* 0x0000000017127984 */ /* 0x000e240000000a00 */
[----:B0-----:R-:W-:-:S07]  /*0d60*/  DADD R18, R18, R2 ;  /* 0x0000000012127229 */ /* 0x001fce0000000002 */
[----:B------:R2:W-:Y:S04]  /*0d70*/  STS.64 [R23], R18 ;  /* 0x0000001217007388 */ /* 0x0005e80000000a00 */
.L_x_8:
[----:B------:R-:W-:Y:S05]  /*0d80*/  @!P1 BRA `(.L_x_7) ;  /* 0x0000000000d09947 */ /* 0x000fea0003800000 */
[----:B------:R-:W-:Y:S02]  /*0d90*/  ISETP.NE.AND P0, PT, R12, 0x1, PT ;  /* 0x000000010c00780c */ /* 0x000fe40003f05270 */
[----:B------:R-:W-:-:S11]  /*0da0*/  LOP3.LUT P1, RZ, R9, 0x1, RZ, 0xc0, !PT ;  /* 0x0000000109ff7812 */ /* 0x000fd6000782c0ff */
[----:B------:R-:W-:Y:S05]  /*0db0*/  @!P0 BRA `(.L_x_9) ;  /* 0x0000000000788947 */ /* 0x000fea0003800000 */
[----:B0-----:R-:W0:Y:S01]  /*0dc0*/  LDC.64 R14, c[0x0][0x380] ;  /* 0x0000e000ff0e7b82 */ /* 0x001e220000000a00 */
[----:B------:R-:W-:-:S05]  /*0dd0*/  IADD3 R17, PT, PT, R21, R22, RZ ;  /* 0x0000001615117210 */ /* 0x000fca0007ffe0ff */
[----:B0-----:R-:W-:-:S05]  /*0de0*/  IMAD.WIDE R14, R17, 0x4, R14 ;  /* 0x00000004110e7825 */ /* 0x001fca00078e020e */
[----:B------:R-:W3:Y:S04]  /*0df0*/  LDG.E R16, desc[UR8][R14.64] ;  /* 0x000000080e107981 */ /* 0x000ee8000c1e1900 */
[----:B--2---:R-:W3:Y:S04]  /*0e00*/  LDG.E R23, desc[UR8][R14.64+0x4] ;  /* 0x000004080e177981 */ /* 0x004ee8000c1e1900 */
[----:B------:R-:W2:Y:S01]  /*0e10*/  LDG.E R26, desc[UR8][R14.64+0x8] ;  /* 0x000008080e1a7981 */ /* 0x000ea2000c1e1900 */
[----:B------:R-:W-:Y:S01]  /*0e20*/  MOV R24, 0x400 ;  /* 0x0000040000187802 */ /* 0x000fe20000000f00 */
[----:B------:R-:W-:Y:S01]  /*0e30*/  VIADD R22, R22, 0x2 ;  /* 0x0000000216167836 */ /* 0x000fe20000000000 */
[----:B------:R-:W0:Y:S02]  /*0e40*/  S2R R19, SR_CgaCtaId ;  /* 0x0000000000137919 */ /* 0x000e240000008800 */
[----:B0-----:R-:W-:Y:S01]  /*0e50*/  LEA R24, R19, R24, 0x18 ;  /* 0x0000001813187211 */ /* 0x001fe200078ec0ff */
[----:B---3--:R-:W-:-:S04]  /*0e60*/  IMAD R17, R16, UR6, R23 ;  /* 0x0000000610117c24 */ /* 0x008fc8000f8e0217 */
[----:B------:R-:W-:Y:S02]  /*0e70*/  IMAD R25, R17, 0x8, R24 ;  /* 0x0000000811197824 */ /* 0x000fe400078e0218 */
[C---:B------:R-:W-:Y:S02]  /*0e80*/  IMAD R17, R23.reuse, UR6, R16 ;  /* 0x0000000617117c24 */ /* 0x040fe4000f8e0210 */
[----:B--2---:R-:W-:Y:S01]  /*0e90*/  IMAD R15, R23, UR6, R26 ;  /* 0x00000006170f7c24 */ /* 0x004fe2000f8e021a */
[----:B------:R-:W0:Y:S01]  /*0ea0*/  LDS.64 R18, [R25] ;  /* 0x0000000019127984 */ /* 0x000e220000000a00 */
[--C-:B------:R-:W-:Y:S02]  /*0eb0*/  IMAD R27, R17, 0x8, R24.reuse ;  /* 0x00000008111b7824 */ /* 0x100fe400078e0218 */
[----:B------:R-:W-:Y:S02]  /*0ec0*/  IMAD R29, R15, 0x8, R24 ;  /* 0x000000080f1d7824 */ /* 0x000fe400078e0218 */
[----:B------:R-:W-:-:S05]  /*0ed0*/  IMAD R23, R26, UR6, R23 ;  /* 0x000000061a177c24 */ /* 0x000fca000f8e0217 */
[----:B------:R-:W-:Y:S01]  /*0ee0*/  LEA R23, R23, R24, 0x3 ;  /* 0x0000001817177211 */ /* 0x000fe200078e18ff */
[----:B0-----:R-:W-:-:S07]  /*0ef0*/  DADD R18, R18, R2 ;  /* 0x0000000012127229 */ /* 0x001fce0000000002 */
[----:B------:R-:W-:Y:S04]  /*0f00*/  STS.64 [R25], R18 ;  /* 0x0000001219007388 */ /* 0x000fe80000000a00 */
[----:B------:R-:W0:Y:S02]  /*0f10*/  LDS.64 R16, [R27] ;  /* 0x000000001b107984 */ /* 0x000e240000000a00 */
[----:B0-----:R-:W-:-:S07]  /*0f20*/  DADD R16, R16, R2 ;  /* 0x0000000010107229 */ /* 0x001fce0000000002 */
[----:B------:R-:W-:Y:S04]  /*0f30*/  STS.64 [R27], R16 ;  /* 0x000000101b007388 */ /* 0x000fe80000000a00 */
[----:B------:R-:W0:Y:S02]  /*0f40*/  LDS.64 R14, [R29] ;  /* 0x000000001d0e7984 */ /* 0x000e240000000a00 */
[----:B0-----:R-:W-:-:S07]  /*0f50*/  DADD R14, R14, R2 ;  /* 0x000000000e0e7229 */ /* 0x001fce0000000002 */
[----:B------:R-:W-:Y:S04]  /*0f60*/  STS.64 [R29], R14 ;  /* 0x0000000e1d007388 */ /* 0x000fe80000000a00 */
[----:B------:R-:W0:Y:S02]  /*0f70*/  LDS.64 R18, [R23] ;  /* 0x0000000017127984 */ /* 0x000e240000000a00 */
[----:B0-----:R-:W-:-:S07]  /*0f80*/  DADD R18, R18, R2 ;  /* 0x0000000012127229 */ /* 0x001fce0000000002 */
[----:B------:R3:W-:Y:S04]  /*0f90*/  STS.64 [R23], R18 ;  /* 0x0000001217007388 */ /* 0x0007e80000000a00 */
.L_x_9:
[----:B------:R-:W-:Y:S05]  /*0fa0*/  @!P1 BRA `(.L_x_7) ;  /* 0x0000000000489947 */ /* 0x000fea0003800000 */
[----:B0-----:R-:W0:Y:S01]  /*0fb0*/  LDC.64 R14, c[0x0][0x380] ;  /* 0x0000e000ff0e7b82 */ /* 0x001e220000000a00 */
[----:B------:R-:W-:-:S04]  /*0fc0*/  IMAD.IADD R21, R21, 0x1, R22 ;  /* 0x0000000115157824 */ /* 0x000fc800078e0216 */
[----:B0-----:R-:W-:-:S05]  /*0fd0*/  IMAD.WIDE R14, R21, 0x4, R14 ;  /* 0x00000004150e7825 */ /* 0x001fca00078e020e */
[----:B--23--:R-:W2:Y:S04]  /*0fe0*/  LDG.E R18, desc[UR8][R14.64] ;  /* 0x000000080e127981 */ /* 0x00cea8000c1e1900 */
[----:B------:R-:W2:Y:S01]  /*0ff0*/  LDG.E R19, desc[UR8][R14.64+0x4] ;  /* 0x000004080e137981 */ /* 0x000ea2000c1e1900 */
[----:B------:R-:W-:Y:S01]  /*1000*/  MOV R17, 0x400 ;  /* 0x0000040000117802 */ /* 0x000fe20000000f00 */
[----:B------:R-:W0:Y:S03]  /*1010*/  S2R R22, SR_CgaCtaId ;  /* 0x0000000000167919 */ /* 0x000e260000008800 */
[----:B0-----:R-:W-:Y:S01]  /*1020*/  LEA R23, R22, R17, 0x18 ;  /* 0x0000001116177211 */ /* 0x001fe200078ec0ff */
[----:B--2---:R-:W-:-:S02]  /*1030*/  IMAD R16, R18, UR6, R19 ;  /* 0x0000000612107c24 */ /* 0x004fc4000f8e0213 */
[----:B------:R-:W-:Y:S02]  /*1040*/  IMAD R18, R19, UR6, R18 ;  /* 0x0000000613127c24 */ /* 0x000fe4000f8e0212 */
[----:B------:R-:W-:-:S03]  /*1050*/  IMAD R21, R16, 0x8, R23 ;  /* 0x0000000810157824 */ /* 0x000fc600078e0217 */
[----:B------:R-:W-:Y:S02]  /*1060*/  LEA R19, R18, R23, 0x3 ;  /* 0x0000001712137211 */ /* 0x000fe400078e18ff */
[----:B------:R-:W0:Y:S02]  /*1070*/  LDS.64 R16, [R21] ;  /* 0x0000000015107984 */ /* 0x000e240000000a00 */
[----:B0-----:R-:W-:-:S07]  /*1080*/  DADD R16, R16, R2 ;  /* 0x0000000010107229 */ /* 0x001fce0000000002 */
[----:B------:R-:W-:Y:S04]  /*1090*/  STS.64 [R21], R16 ;  /* 0x0000001015007388 */ /* 0x000fe80000000a00 */
[----:B------:R-:W0:Y:S02]  /*10a0*/  LDS.64 R14, [R19] ;  /* 0x00000000130e7984 */ /* 0x000e240000000a00 */
[----:B0-----:R-:W-:-:S07]  /*10b0*/  DADD R14, R14, R2 ;  /* 0x000000000e0e7229 */ /* 0x001fce0000000002 */
[----:B------:R4:W-:Y:S04]  /*10c0*/  STS.64 [R19], R14 ;  /* 0x0000000e13007388 */ /* 0x0009e80000000a00 */
.L_x_7:
[----:B-1----:R-:W-:-:S05]  /*10d0*/  IMAD.IADD R4, R7, 0x1, R4 ;  /* 0x0000000107047824 */ /* 0x002fca00078e0204 */
[----:B------:R-:W-:-:S13]  /*10e0*/  ISETP.GE.AND P0, PT, R4, 0x400, PT ;  /* 0x000004000400780c */ /* 0x000fda0003f06270 */
[----:B------:R-:W-:Y:S05]  /*10f0*/  @!P0 BRA `(.L_x_10) ;  /* 0xfffffff0004c8947 */ /* 0x000fea000383ffff */
.L_x_3:
[----:B------:R-:W-:Y:S01]  /*1100*/  BAR.SYNC.DEFER_BLOCKING 0x0 ;  /* 0x0000000000007b1d */ /* 0x000fe20000010000 */
[----:B------:R-:W-:-:S13]  /*1110*/  ISETP.GE.U32.AND P0, PT, R0, R5, PT ;  /* 0x000000050000720c */ /* 0x000fda0003f06070 */
[----:B0-----:R-:W-:Y:S05]  /*1120*/  @P0 EXIT ;  /* 0x000000000000094d */ /* 0x001fea0003800000 */
[----:B------:R-:W0:Y:S01]  /*1130*/  S2UR UR5, SR_CgaCtaId ;  /* 0x00000000000579c3 */ /* 0x000e220000008800 */
[----:B------:R-:W-:Y:S01]  /*1140*/  UMOV UR4, 0x400 ;  /* 0x0000040000047882 */ /* 0x000fe20000000000 */
[----:B------:R-:W1:Y:S06]  /*1150*/  LDCU UR6, c[0x0][0x360] ;  /* 0x00006c00ff0677ac */ /* 0x000e6c0008000800 */
[----:B------:R-:W1:Y:S01]  /*1160*/  LDC.64 R8, c[0x0][0x390] ;  /* 0x0000e400ff087b82 */ /* 0x000e620000000a00 */
[----:B0-----:R-:W-:-:S12]  /*1170*/  ULEA UR4, UR5, UR4, 0x18 ;  /* 0x0000000405047291 */ /* 0x001fd8000f8ec0ff */
.L_x_13:
[----:B------:R-:W-:Y:S01]  /*1180*/  LEA R10, R0, UR4, 0x3 ;  /* 0x00000004000a7c11 */ /* 0x000fe2000f8e18ff */
[----:B------:R-:W-:Y:S05]  /*1190*/  BSSY.RECONVERGENT B0, `(.L_x_11) ;  /* 0x0000008000007945 */ /* 0x000fea0003800200 */
[----:B0-----:R-:W0:Y:S02]  /*11a0*/  LDS.64 R10, [R10] ;  /* 0x000000000a0a7984 */ /* 0x001e240000000a00 */
[----:B0-----:R-:W-:-:S14]  /*11b0*/  DSETP.GT.AND P0, PT, R10, RZ, PT ;  /* 0x000000ff0a00722a */ /* 0x001fdc0003f04000 */
[----:B------:R-:W-:Y:S05]  /*11c0*/  @!P0 BRA `(.L_x_12) ;  /* 0x0000000000108947 */ /* 0x000fea0003800000 */
[----:B-1----:R-:W-:-:S05]  /*11d0*/  IMAD.WIDE R2, R0, 0x8, R8 ;  /* 0x0000000800027825 */ /* 0x002fca00078e0208 */
[----:B------:R-:W5:Y:S02]  /*11e0*/  LDG.E.64 R6, desc[UR8][R2.64] ;  /* 0x0000000802067981 */ /* 0x000f64000c1e1b00 */
[----:B-----5:R-:W-:-:S07]  /*11f0*/  DADD R6, R10, R6 ;  /* 0x000000000a067229 */ /* 0x020fce0000000006 */
[----:B------:R0:W-:Y:S04]  /*1200*/  STG.E.64 desc[UR8][R2.64], R6 ;  /* 0x0000000602007986 */ /* 0x0001e8000c101b08 */
.L_x_12:
[----:B-1----:R-:W-:Y:S05]  /*1210*/  BSYNC.RECONVERGENT B0 ;  /* 0x0000000000007941 */ /* 0x002fea0003800200 */
.L_x_11:
[----:B------:R-:W-:-:S05]  /*1220*/  VIADD R0, R0, UR6 ;  /* 0x0000000600007c36 */ /* 0x000fca0008000000 */
[----:B------:R-:W-:-:S13]  /*1230*/  ISETP.GE.AND P0, PT, R0, R5, PT ;  /* 0x000000050000720c */ /* 0x000fda0003f06270 */
[----:B------:R-:W-:Y:S05]  /*1240*/  @!P0 BRA `(.L_x_13) ;  /* 0xfffffffc00cc8947 */ /* 0x000fea000383ffff */
[----:B------:R-:W-:Y:S05]  /*1250*/  EXIT ;  /* 0x000000000000794d */ /* 0x000fea0003800000 */
        .weak           $__internal_0_$__cuda_sm20_div_rn_f64_full
        .type           $__internal_0_$__cuda_sm20_div_rn_f64_full,@function
        .size           $__internal_0_$__cuda_sm20_div_rn_f64_full,(.L_x_88 - $__internal_0_$__cuda_sm20_div_rn_f64_full)
$__internal_0_$__cuda_sm20_div_rn_f64_full:
[C---:B------:R-:W-:Y:S01]  /*1260*/  FSETP.GEU.AND P0, PT, |R15|.reuse, 1.469367938527859385e-39, PT ;  /* 0x001000000f00780b */ /* 0x040fe20003f0e200 */
[----:B------:R-:W-:Y:S01]  /*1270*/  IMAD.MOV.U32 R21, RZ, RZ, 0x1ca00000 ;  /* 0x1ca00000ff157424 */ /* 0x000fe200078e00ff */
[C---:B------:R-:W-:Y:S02]  /*1280*/  LOP3.LUT R24, R15.reuse, 0x800fffff, RZ, 0xc0, !PT ;  /* 0x800fffff0f187812 */ /* 0x040fe400078ec0ff */
[----:B------:R-:W-:Y:S02]  /*1290*/  MOV R16, 0x1 ;  /* 0x0000000100107802 */ /* 0x000fe40000000f00 */
[----:B------:R-:W-:Y:S01]  /*12a0*/  LOP3.LUT R25, R24, 0x3ff00000, RZ, 0xfc, !PT ;  /* 0x3ff0000018197812 */ /* 0x000fe200078efcff */
[----:B------:R-:W-:Y:S01]  /*12b0*/  IMAD.MOV.U32 R24, RZ, RZ, R14 ;  /* 0x000000ffff187224 */ /* 0x000fe200078e000e */
[----:B------:R-:W-:-:S04]  /*12c0*/  LOP3.LUT R27, R15, 0x7ff00000, RZ, 0xc0, !PT ;  /* 0x7ff000000f1b7812 */ /* 0x000fc800078ec0ff */
[----:B------:R-:W-:Y:S01]  /*12d0*/  ISETP.LE.U32.AND P2, PT, R27, 0x40500000, PT ;  /* 0x405000001b00780c */ /* 0x000fe20003f43070 */
[----:B------:R-:W-:-:S03]  /*12e0*/  @!P0 DMUL R24, R14, 8.98846567431157953865e+307 ;  /* 0x7fe000000e188828 */ /* 0x000fc60000000000 */
[----:B------:R-:W-:-:S03]  /*12f0*/  SEL R22, R21, 0x63400000, !P2 ;  /* 0x6340000015167807 */ /* 0x000fc60005000000 */
[----:B------:R-:W0:Y:S01]  /*1300*/  MUFU.RCP64H R17, R25 ;  /* 0x0000001900117308 */ /* 0x000e220000001800 */
[----:B------:R-:W-:Y:S01]  /*1310*/  LOP3.LUT R23, R22, 0x90000, RZ, 0xfc, !PT ;  /* 0x0009000016177812 */ /* 0x000fe200078efcff */
[----:B------:R-:W-:Y:S02]  /*1320*/  IMAD.MOV.U32 R22, RZ, RZ, RZ ;  /* 0x000000ffff167224 */ /* 0x000fe400078e00ff */
[----:B------:R-:W-:Y:S01]  /*1330*/  @!P0 LOP3.LUT R27, R25, 0x7ff00000, RZ, 0xc0, !PT ;  /* 0x7ff00000191b8812 */ /* 0x000fe200078ec0ff */
[----:B0-----:R-:W-:-:S08]  /*1340*/  DFMA R2, R16, -R24, 1 ;  /* 0x3ff000001002742b */ /* 0x001fd00000000818 */
[----:B------:R-:W-:-:S08]  /*1350*/  DFMA R2, R2, R2, R2 ;  /* 0x000000020202722b */ /* 0x000fd00000000002 */
[----:B------:R-:W-:-:S08]  /*1360*/  DFMA R2, R16, R2, R16 ;  /* 0x000000021002722b */ /* 0x000fd00000000010 */
[----:B------:R-:W-:-:S08]  /*1370*/  DFMA R18, R2, -R24, 1 ;  /* 0x3ff000000212742b */ /* 0x000fd00000000818 */
[----:B------:R-:W-:-:S08]  /*1380*/  DFMA R18, R2, R18, R2 ;  /* 0x000000120212722b */ /* 0x000fd00000000002 */
[----:B------:R-:W-:-:S08]  /*1390*/  DMUL R16, R18, R22 ;  /* 0x0000001612107228 */ /* 0x000fd00000000000 */
[----:B------:R-:W-:-:S08]  /*13a0*/  DFMA R2, R16, -R24, R22 ;  /* 0x800000181002722b */ /* 0x000fd00000000016 */
[----:B------:R-:W-:Y:S01]  /*13b0*/  DFMA R2, R18, R2, R16 ;  /* 0x000000021202722b */ /* 0x000fe20000000010 */
[----:B------:R-:W-:-:S05]  /*13c0*/  IMAD.MOV.U32 R16, RZ, RZ, 0x40500000 ;  /* 0x40500000ff107424 */ /* 0x000fca00078e00ff */
[----:B------:R-:W-:-:S04]  /*13d0*/  IADD3 R17, PT, PT, R16, -0x1, RZ ;  /* 0xffffffff10117810 */ /* 0x000fc80007ffe0ff */
[----:B------:R-:W-:Y:S01]  /*13e0*/  ISETP.GT.U32.AND P0, PT, R17, 0x7feffffe, PT ;  /* 0x7feffffe1100780c */ /* 0x000fe20003f04070 */
[----:B------:R-:W-:-:S05]  /*13f0*/  VIADD R17, R27, 0xffffffff ;  /* 0xffffffff1b117836 */ /* 0x000fca0000000000 */
[----:B------:R-:W-:-:S13]  /*1400*/  ISETP.GT.U32.OR P0, PT, R17, 0x7feffffe, P0 ;  /* 0x7feffffe1100780c */ /* 0x000fda0000704470 */
[----:B------:R-:W-:Y:S05]  /*1410*/  @P0 BRA `(.L_x_14) ;  /* 0x0000000000740947 */ /* 0x000fea0003800000 */
[----:B------:R-:W-:Y:S01]  /*1420*/  LOP3.LUT R18, R15, 0x7ff00000, RZ, 0xc0, !PT ;  /* 0x7ff000000f127812 */ /* 0x000fe200078ec0ff */
[----:B------:R-:W-:-:S03]  /*1430*/  IMAD.MOV.U32 R16, RZ, RZ, 0x40500000 ;  /* 0x40500000ff107424 */ /* 0x000fc600078e00ff */
[----:B------:R-:W-:Y:S01]  /*1440*/  ISETP.LE.U32.AND P0, PT, R18, 0x40500000, PT ;  /* 0x405000001200780c */ /* 0x000fe20003f03070 */
[----:B------:R-:W-:-:S03]  /*1450*/  IMAD.MOV R17, RZ, RZ, -R18 ;  /* 0x000000ffff117224 */ /* 0x000fc600078e0a12 */
[----:B------:R-:W-:Y:S02]  /*1460*/  SEL R21, R21, 0x63400000, !P0 ;  /* 0x6340000015157807 */ /* 0x000fe40004000000 */
[----:B------:R-:W-:-:S04]  /*1470*/  VIADDMNMX R16, R17, R16, 0xb9600000, !PT ;  /* 0xb960000011107446 */ /* 0x000fc80007800110 */
[----:B------:R-:W-:-:S04]  /*1480*/  VIMNMX R16, PT, PT, R16, 0x46a00000, PT ;  /* 0x46a0000010107848 */ /* 0x000fc80003fe0100 */
[----:B------:R-:W-:Y:S01]  /*1490*/  IADD3 R21, PT, PT, R16, -R21, RZ ;  /* 0x8000001510157210 */ /* 0x000fe20007ffe0ff */
[----:B------:R-:W-:-:S04]  /*14a0*/  IMAD.MOV.U32 R16, RZ, RZ, RZ ;  /* 0x000000ffff107224 */ /* 0x000fc800078e00ff */
[----:B------:R-:W-:-:S06]  /*14b0*/  VIADD R17, R21, 0x7fe00000 ;  /* 0x7fe0000015117836 */ /* 0x000fcc0000000000 */
[----:B------:R-:W-:-:S10]  /*14c0*/  DMUL R18, R2, R16 ;  /* 0x0000001002127228 */ /* 0x000fd40000000000 */
[----:B------:R-:W-:-:S13]  /*14d0*/  FSETP.GTU.AND P0, PT, |R19|, 1.469367938527859385e-39, PT ;  /* 0x001000001300780b */ /* 0x000fda0003f0c200 */
[----:B------:R-:W-:Y:S05]  /*14e0*/  @P0 BRA `(.L_x_15) ;  /* 0x0000000000840947 */ /* 0x000fea0003800000 */
[----:B------:R-:W-:Y:S01]  /*14f0*/  DFMA R22, R2, -R24, R22 ;  /* 0x800000180216722b */ /* 0x000fe20000000016 */
[----:B------:R-:W-:-:S09]  /*1500*/  IMAD.MOV.U32 R16, RZ, RZ, RZ ;  /* 0x000000ffff107224 */ /* 0x000fd200078e00ff */
[C---:B------:R-:W-:Y:S02]  /*1510*/  FSETP.NEU.AND P0, PT, R23.reuse, RZ, PT ;  /* 0x000000ff1700720b */ /* 0x040fe40003f0d000 */
[----:B------:R-:W-:-:S04]  /*1520*/  LOP3.LUT R25, R23, 0x80000000, R15, 0x48, !PT ;  /* 0x8000000017197812 */ /* 0x000fc800078e480f */
[----:B------:R-:W-:-:S07]  /*1530*/  LOP3.LUT R17, R25, R17, RZ, 0xfc, !PT ;  /* 0x0000001119117212 */ /* 0x000fce00078efcff */
[----:B------:R-:W-:Y:S05]  /*1540*/  @!P0 BRA `(.L_x_15) ;  /* 0x00000000006c8947 */ /* 0x000fea0003800000 */
[C---:B------:R-:W-:Y:S01]  /*1550*/  IADD3 R15, PT, PT, -R21.reuse, RZ, RZ ;  /* 0x000000ff150f7210 */ /* 0x040fe20007ffe1ff */
[----:B------:R-:W-:Y:S01]  /*1560*/  IMAD.MOV.U32 R14, RZ, RZ, RZ ;  /* 0x000000ffff0e7224 */ /* 0x000fe200078e00ff */
[----:B------:R-:W-:-:S05]  /*1570*/  IADD3 R21, PT, PT, -R21, -0x43300000, RZ ;  /* 0xbcd0000015157810 */ /* 0x000fca0007ffe1ff */
[----:B------:R-:W-:Y:S02]  /*1580*/  DFMA R14, R18, -R14, R2 ;  /* 0x8000000e120e722b */ /* 0x000fe40000000002 */
[----:B------:R-:W-:-:S08]  /*1590*/  DMUL.RP R2, R2, R16 ;  /* 0x0000001002027228 */ /* 0x000fd00000008000 */
[----:B------:R-:W-:Y:S02]  /*15a0*/  FSETP.NEU.AND P0, PT, |R15|, R21, PT ;  /* 0x000000150f00720b */ /* 0x000fe40003f0d200 */
[----:B------:R-:W-:Y:S02]  /*15b0*/  LOP3.LUT R25, R3, R25, RZ, 0x3c, !PT ;  /* 0x0000001903197212 */ /* 0x000fe400078e3cff */
[----:B------:R-:W-:Y:S02]  /*15c0*/  FSEL R18, R2, R18, !P0 ;  /* 0x0000001202127208 */ /* 0x000fe40004000000 */
[----:B------:R-:W-:Y:S01]  /*15d0*/  FSEL R19, R25, R19, !P0 ;  /* 0x0000001319137208 */ /* 0x000fe20004000000 */
[----:B------:R-:W-:Y:S06]  /*15e0*/  BRA `(.L_x_15) ;  /* 0x0000000000447947 */ /* 0x000fec0003800000 */
.L_x_14:
[----:B------:R-:W-:-:S14]  /*15f0*/  DSETP.NAN.AND P0, PT, R14, R14, PT ;  /* 0x0000000e0e00722a */ /* 0x000fdc0003f08000 */
[----:B------:R-:W-:Y:S05]  /*1600*/  @P0 BRA `(.L_x_16) ;  /* 0x0000000000340947 */ /* 0x000fea0003800000 */
[----:B------:R-:W-:Y:S01]  /*1610*/  ISETP.NE.AND P0, PT, R16, R27, PT ;  /* 0x0000001b1000720c */ /* 0x000fe20003f05270 */
[----:B------:R-:W-:Y:S02]  /*1620*/  IMAD.MOV.U32 R18, RZ, RZ, 0x0 ;  /* 0x00000000ff127424 */ /* 0x000fe400078e00ff */
[----:B------:R-:W-:-:S10]  /*1630*/  IMAD.MOV.U32 R19, RZ, RZ, -0x80000 ;  /* 0xfff80000ff137424 */ /* 0x000fd400078e00ff */
[----:B------:R-:W-:Y:S05]  /*1640*/  @!P0 BRA `(.L_x_15) ;  /* 0x00000000002c8947 */ /* 0x000fea0003800000 */
[----:B------:R-:W-:Y:S02]  /*1650*/  ISETP.NE.AND P0, PT, R16, 0x7ff00000, PT ;  /* 0x7ff000001000780c */ /* 0x000fe40003f05270 */
[----:B------:R-:W-:Y:S02]  /*1660*/  LOP3.LUT R14, R15, 0x40590000, RZ, 0x3c, !PT ;  /* 0x405900000f0e7812 */ /* 0x000fe400078e3cff */
[----:B------:R-:W-:Y:S02]  /*1670*/  ISETP.EQ.OR P0, PT, R27, RZ, !P0 ;  /* 0x000000ff1b00720c */ /* 0x000fe40004702670 */
[----:B------:R-:W-:-:S11]  /*1680*/  LOP3.LUT R19, R14, 0x80000000, RZ, 0xc0, !PT ;  /* 0x800000000e137812 */ /* 0x000fd600078ec0ff */
[----:B------:R-:W-:Y:S02]  /*1690*/  @P0 LOP3.LUT R2, R19, 0x7ff00000, RZ, 0xfc, !PT ;  /* 0x7ff0000013020812 */ /* 0x000fe400078efcff */
[----:B------:R-:W-:Y:S01]  /*16a0*/  @!P0 MOV R18, RZ ;  /* 0x000000ff00128202 */ /* 0x000fe20000000f00 */
[----:B------:R-:W-:Y:S02]  /*16b0*/  @P0 IMAD.MOV.U32 R18, RZ, RZ, RZ ;  /* 0x000000ffff120224 */ /* 0x000fe400078e00ff */
[----:B------:R-:W-:Y:S01]  /*16c0*/  @P0 IMAD.MOV.U32 R19, RZ, RZ, R2 ;  /* 0x000000ffff130224 */ /* 0x000fe200078e0002 */
[----:B------:R-:W-:Y:S06]  /*16d0*/  BRA `(.L_x_15) ;  /* 0x0000000000087947 */ /* 0x000fec0003800000 */
.L_x_16:
[----:B------:R-:W-:Y:S01]  /*16e0*/  LOP3.LUT R19, R15, 0x80000, RZ, 0xfc, !PT ;  /* 0x000800000f137812 */ /* 0x000fe200078efcff */
[----:B------:R-:W-:-:S07]  /*16f0*/  IMAD.MOV.U32 R18, RZ, RZ, R14 ;  /* 0x000000ffff127224 */ /* 0x000fce00078e000e */
.L_x_15:
[----:B------:R-:W-:Y:S01]  /*1700*/  IMAD.MOV.U32 R27, RZ, RZ, 0x0 ;  /* 0x00000000ff1b7424 */ /* 0x000fe200078e00ff */
[----:B------:R-:W-:Y:S01]  /*1710*/  MOV R2, R18 ;  /* 0x0000001200027202 */ /* 0x000fe20000000f00 */
[----:B------:R-:W-:Y:S02]  /*1720*/  IMAD.MOV.U32 R3, RZ, RZ, R19 ;  /* 0x000000ffff037224 */ /* 0x000fe400078e0013 */
[----:B------:R-:W-:Y:S05]  /*1730*/  RET.REL.NODEC R26 `(_Z28deposit_pheromones_no_atomicPiPdS0_i) ;  /* 0xffffffe81a307950 */ /* 0x000fea0003c3ffff */
.L_x_17:
[----:B------:R-:W-:-:S00]  /*1740*/  BRA `(.L_x_17) ;  /* 0xfffffffc00fc7947 */ /* 0x000fc0000383ffff */
[----:B------:R-:W-:-:S00]  /*1750*/  NOP ;  /* 0x0000000000007918 */ /* 0x000fc00000000000 */
        /* <DEDUP_REMOVED lines=10> */
.L_x_88:


//--------------------- .text._Z27evaporate_pheromones_kernelPdi --------------------------
	.section	.text._Z27evaporate_pheromones_kernelPdi,"ax",@progbits
	.align	128
        .global         _Z27evaporate_pheromones_kernelPdi
        .type           _Z27evaporate_pheromones_kernelPdi,@function
        .size           _Z27evaporate_pheromones_kernelPdi,(.L_x_93 - _Z27evaporate_pheromones_kernelPdi)
        .other          _Z27evaporate_pheromones_kernelPdi,@"STO_CUDA_ENTRY STV_DEFAULT"
_Z27evaporate_pheromones_kernelPdi:
.text._Z27evaporate_pheromones_kernelPdi:
[----:B------:R-:W-:Y:S01]  /*0000*/  LDC R1, c[0x0][0x37c] ;  /* 0x0000df00ff017b82 */ /* 0x000fe20000000800 */
[----:B------:R-:W0:Y:S07]  /*0010*/  S2R R0, SR_TID.X ;  /* 0x0000000000007919 */ /* 0x000e2e0000002100 */
[----:B------:R-:W0:Y:S01]  /*0020*/  S2UR UR5, SR_CTAID.X ;  /* 0x00000000000579c3 */ /* 0x000e220000002500 */
[----:B------:R-:W1:Y:S07]  /*0030*/  LDCU UR4, c[0x0][0x388] ;  /* 0x00007100ff0477ac */ /* 0x000e6e0008000800 */
[----:B------:R-:W0:Y:S01]  /*0040*/  LDC R5, c[0x0][0x360] ;  /* 0x0000d800ff057b82 */ /* 0x000e220000000800 */
[----:B-1----:R-:W-:Y:S01]  /*0050*/  UIMAD UR4, UR4, UR4, URZ ;  /* 0x00000004040472a4 */ /* 0x002fe2000f8e02ff */
[----:B0-----:R-:W-:-:S05]  /*0060*/  IMAD R5, R5, UR5, R0 ;  /* 0x0000000505057c24 */ /* 0x001fca000f8e0200 */
[----:B------:R-:W-:-:S13]  /*0070*/  ISETP.GE.AND P0, PT, R5, UR4, PT ;  /* 0x0000000405007c0c */ /* 0x000fda000bf06270 */
[----:B------:R-:W-:Y:S05]  /*0080*/  @P0 EXIT ;  /* 0x000000000000094d */ /* 0x000fea0003800000 */
[----:B------:R-:W0:Y:S01]  /*0090*/  LDC.64 R2, c[0x0][0x380] ;  /* 0x0000e000ff027b82 */ /* 0x000e220000000a00 */
[----:B------:R-:W1:Y:S01]  /*00a0*/  LDCU.64 UR4, c[0x0][0x358] ;  /* 0x00006b00ff0477ac */ /* 0x000e620008000a00 */
[----:B0-----:R-:W-:-:S05]  /*00b0*/  IMAD.WIDE R2, R5, 0x8, R2 ;  /* 0x0000000805027825 */ /* 0x001fca00078e0202 */
[----:B-1----:R-:W2:Y:S02]  /*00c0*/  LDG.E.64 R4, desc[UR4][R2.64] ;  /* 0x0000000402047981 */ /* 0x002ea4000c1e1b00 */
[----:B--2---:R-:W-:-:S07]  /*00d0*/  DMUL R4, R4, 0.5 ;  /* 0x3fe0000004047828 */ /* 0x004fce0000000000 */
[----:B------:R-:W-:Y:S01]  /*00e0*/  STG.E.64 desc[UR4][R2.64], R4 ;  /* 0x0000000402007986 */ /* 0x000fe2000c101b04 */
[----:B------:R-:W-:Y:S05]  /*00f0*/  EXIT ;  /* 0x000000000000794d */ /* 0x000fea0003800000 */
.L_x_18:
        /* <DEDUP_REMOVED lines=16> */
.L_x_93:


//--------------------- .text._Z22construct_tours_kernelPiPdS0_iP17curandStateXORWOW --------------------------
	.section	.text._Z22construct_tours_kernelPiPdS0_iP17curandStateXORWOW,"ax",@progbits
	.align	128
        .global         _Z22construct_tours_kernelPiPdS0_iP17curandStateXORWOW
        .type           _Z22construct_tours_kernelPiPdS0_iP17curandStateXORWOW,@function
        .size           _Z22construct_tours_kernelPiPdS0_iP17curandStateXORWOW,(.L_x_90 - _Z22construct_tours_kernelPiPdS0_iP17curandStateXORWOW)
        .other          _Z22construct_tours_kernelPiPdS0_iP17curandStateXORWOW,@"STO_CUDA_ENTRY STV_DEFAULT"
_Z22construct_tours_kernelPiPdS0_iP17curandStateXORWOW:
.text._Z22construct_tours_kernelPiPdS0_iP17curandStateXORWOW:
[----:B------:R-:W0:Y:S01]  /*0000*/  LDC R1, c[0x0][0x37c] ;  /* 0x0000df00ff017b82 */ /* 0x000e220000000800 */
[----:B------:R-:W1:Y:S07]  /*0010*/  S2R R0, SR_TID.X ;  /* 0x0000000000007919 */ /* 0x000e6e0000002100 */
[----:B------:R-:W1:Y:S01]  /*0020*/  S2UR UR4, SR_CTAID.X ;  /* 0x00000000000479c3 */ /* 0x000e620000002500 */
[----:B0-----:R-:W-:-:S05]  /*0030*/  VIADD R1, R1, 0xffffc160 ;  /* 0xffffc16001017836 */ /* 0x001fca0000000000 */
[C---:B------:R-:W-:Y:S02]  /*0040*/  R2UR UR22, R1.reuse ;  /* 0x00000000011672ca */ /* 0x040fe400000e0000 */
[----:B------:R-:W1:Y:S01]  /*0050*/  LDC R21, c[0x0][0x360] ;  /* 0x0000d800ff157b82 */ /* 0x000e620000000800 */
[----:B------:R-:W-:Y:S01]  /*0060*/  R2UR UR13, R1 ;  /* 0x00000000010d72ca */ /* 0x000fe200000e0000 */
[----:B-1----:R-:W-:-:S05]  /*0070*/  IMAD R21, R21, UR4, R0 ;  /* 0x0000000415157c24 */ /* 0x002fca000f8e0200 */
[----:B------:R-:W-:-:S13]  /*0080*/  ISETP.GT.AND P0, PT, R21, 0x3ff, PT ;  /* 0x000003ff1500780c */ /* 0x000fda0003f04270 */
[----:B------:R-:W-:Y:S05]  /*0090*/  @P0 EXIT ;  /* 0x000000000000094d */ /* 0x000fea0003800000 */
[----:B------:R-:W0:Y:S01]  /*00a0*/  LDC.64 R12, c[0x0][0x3a0] ;  /* 0x0000e800ff0c7b82 */ /* 0x000e220000000a00 */
[----:B------:R-:W1:Y:S01]  /*00b0*/  LDCU.64 UR8, c[0x0][0x358] ;  /* 0x00006b00ff0877ac */ /* 0x000e620008000a00 */
[----:B------:R2:W-:Y:S01]  /*00c0*/  STL.64 [R1+0x2ef8], RZ ;  /* 0x002ef8ff01007387 */ /* 0x0005e20000100a00 */
[----:B------:R-:W3:Y:S03]  /*00d0*/  LDCU UR4, c[0x0][0x398] ;  /* 0x00007300ff0477ac */ /* 0x000ee60008000800 */
[----:B------:R2:W-:Y:S02]  /*00e0*/  STL.128 [R1+0x2f00], RZ ;  /* 0x002f00ff01007387 */ /* 0x0005e40000100c00 */
[----:B------:R-:W4:Y:S01]  /*00f0*/  LDC R25, c[0x0][0x398] ;  /* 0x0000e600ff197b82 */ /* 0x000f220000000800 */
[----:B------:R-:W2:Y:S01]  /*0100*/  LDCU UR10, c[0x0][0x398] ;  /* 0x00007300ff0a77ac */ /* 0x000ea20008000800 */
[----:B------:R0:W-:Y:S01]  /*0110*/  STL.128 [R1+0x2f10], RZ ;  /* 0x002f10ff01007387 */ /* 0x0001e20000100c00 */
[----:B------:R-:W4:Y:S03]  /*0120*/  LDCU UR5, c[0x0][0x398] ;  /* 0x00007300ff0577ac */ /* 0x000f260008000800 */
[----:B------:R0:W-:Y:S01]  /*0130*/  STL.128 [R1+0x2f20], RZ ;  /* 0x002f20ff01007387 */ /* 0x0001e20000100c00 */
[----:B------:R-:W4:Y:S03]  /*0140*/  LDCU UR6, c[0x0][0x398] ;  /* 0x00007300ff0677ac */ /* 0x000f260008000800 */
[----:B------:R0:W-:Y:S01]  /*0150*/  STL.128 [R1+0x2f30], RZ ;  /* 0x002f30ff01007387 */ /* 0x0001e20000100c00 */
[----:B------:R-:W2:Y:S03]  /*0160*/  LDCU UR12, c[0x0][0x398] ;  /* 0x00007300ff0c77ac */ /* 0x000ea60008000800 */
[----:B------:R0:W-:Y:S02]  /*0170*/  STL.128 [R1+0x2f40], RZ ;  /* 0x002f40ff01007387 */ /* 0x0001e40000100c00 */
[----:B0-----:R-:W-:-:S02]  /*0180*/  IMAD.WIDE R12, R21, 0x30, R12 ;  /* 0x00000030150c7825 */ /* 0x001fc400078e020c */
[----:B------:R0:W-:Y:S04]  /*0190*/  STL.128 [R1+0x2f50], RZ ;  /* 0x002f50ff01007387 */ /* 0x0001e80000100c00 */
        /* <DEDUP_REMOVED lines=192> */
[----:B------:R0:W-:Y:S01]  /*0da0*/  STL.128 [R1+0x3b60], RZ ;  /* 0x003b60ff01007387 */ /* 0x0001e20000100c00 */
[----:B------:R-:W0:Y:S03]  /*0db0*/  LDCU UR7, c[0x0][0x398] ;  /* 0x00007300ff0777ac */ /* 0x000e260008000800 */
[----:B-1----:R-:W4:Y:S04]  /*0dc0*/  LDG.E.64 R16, desc[UR8][R12.64] ;  /* 0x000000080c107981 */ /* 0x002f28000c1e1b00 */
[----:B------:R-:W4:Y:S01]  /*0dd0*/  LDG.E.64 R10, desc[UR8][R12.64+0x10] ;  /* 0x000010080c0a7981 */ /* 0x000f22000c1e1b00 */
[----:B---3--:R-:W1:Y:S01]  /*0de0*/  I2F.U32.RP R0, UR4 ;  /* 0x0000000400007d06 */ /* 0x008e620008209000 */
[----:B------:R-:W3:Y:S01]  /*0df0*/  LDCU UR4, c[0x0][0x398] ;  /* 0x00007300ff0477ac */ /* 0x000ee20008000800 */
[----:B--2---:R-:W-:Y:S01]  /*0e00*/  IMAD R21, R21, UR10, RZ ;  /* 0x0000000a15157c24 */ /* 0x004fe2000f8e02ff */
[----:B------:R-:W-:Y:S01]  /*0e10*/  ISETP.NE.U32.AND P1, PT, RZ, UR12, PT ;  /* 0x0000000cff007c0c */ /* 0x000fe2000bf25070 */
[----:B------:R2:W5:Y:S01]  /*0e20*/  LDG.E R15, desc[UR8][R12.64+0x20] ;  /* 0x000020080c0f7981 */ /* 0x000562000c1e1900 */
[----:B------:R-:W0:Y:S03]  /*0e30*/  LDCU UR10, c[0x0][0x398] ;  /* 0x00007300ff0a77ac */ /* 0x000e260008000800 */
[----:B------:R2:W5:Y:S01]  /*0e40*/  LDG.E.64 R8, desc[UR8][R12.64+0x28] ;  /* 0x000028080c087981 */ /* 0x000562000c1e1b00 */
[----:B------:R-:W-:-:S03]  /*0e50*/  UIADD3 UR11, UPT, UPT, UR13, 0x2ef8, URZ ;  /* 0x00002ef80d0b7890 */ /* 0x000fc6000fffe0ff */
[----:B------:R2:W5:Y:S01]  /*0e60*/  LDG.E.64 R6, desc[UR8][R12.64+0x8] ;  /* 0x000008080c067981 */ /* 0x000562000c1e1b00 */
[----:B-1----:R-:W1:Y:S03]  /*0e70*/  MUFU.RCP R0, R0 ;  /* 0x0000000000007308 */ /* 0x002e660000001000 */
[----:B------:R2:W5:Y:S04]  /*0e80*/  LDG.E.64 R4, desc[UR8][R12.64+0x18] ;  /* 0x000018080c047981 */ /* 0x000568000c1e1b00 */
[----:B------:R2:W-:Y:S04]  /*0e90*/  STL.128 [R1+0x3b70], RZ ;  /* 0x003b70ff01007387 */ /* 0x0005e80000100c00 */
[----:B------:R2:W-:Y:S04]  /*0ea0*/  STL.128 [R1+0x3b80], RZ ;  /* 0x003b80ff01007387 */ /* 0x0005e80000100c00 */
[----:B------:R2:W-:Y:S01]  /*0eb0*/  STL.128 [R1+0x3b90], RZ ;  /* 0x003b90ff01007387 */ /* 0x0005e20000100c00 */
[----:B-1----:R-:W-:-:S03]  /*0ec0*/  VIADD R2, R0, 0xffffffe ;  /* 0x0ffffffe00027836 */ /* 0x002fc60000000000 */
[----:B------:R2:W-:Y:S01]  /*0ed0*/  STL.128 [R1+0x3ba0], RZ ;  /* 0x003ba0ff01007387 */ /* 0x0005e20000100c00 */
[----:B------:R1:W3:Y:S03]  /*0ee0*/  F2I.FTZ.U32.TRUNC.NTZ R3, R2 ;  /* 0x0000000200037305 */ /* 0x0002e6000021f000 */
[----:B------:R2:W-:Y:S04]  /*0ef0*/  STL.128 [R1+0x3bb0], RZ ;  /* 0x003bb0ff01007387 */ /* 0x0005e80000100c00 */
[----:B------:R2:W-:Y:S01]  /*0f00*/  STL.128 [R1+0x3bc0], RZ ;  /* 0x003bc0ff01007387 */ /* 0x0005e20000100c00 */
[----:B-1----:R-:W-:-:S03]  /*0f10*/  IMAD.MOV.U32 R2, RZ, RZ, RZ ;  /* 0x000000ffff027224 */ /* 0x002fc600078e00ff */
[----:B------:R2:W-:Y:S04]  /*0f20*/  STL.128 [R1+0x3bd0], RZ ;  /* 0x003bd0ff01007387 */ /* 0x0005e80000100c00 */
[----:B------:R2:W-:Y:S01]  /*0f30*/  STL.128 [R1+0x3be0], RZ ;  /* 0x003be0ff01007387 */ /* 0x0005e20000100c00 */
[----:B---3--:R-:W-:-:S03]  /*0f40*/  IMAD.MOV R0, RZ, RZ, -R3 ;  /* 0x000000ffff007224 */ /* 0x008fc600078e0a03 */
[----:B------:R2:W-:Y:S01]  /*0f50*/  STL.128 [R1+0x3bf0], RZ ;  /* 0x003bf0ff01007387 */ /* 0x0005e20000100c00 */
[----:B----4-:R-:W-:-:S03]  /*0f60*/  IMAD R25, R0, R25, RZ ;  /* 0x0000001900197224 */ /* 0x010fc600078e02ff */
[----:B------:R2:W-:Y:S01]  /*0f70*/  STL.128 [R1+0x3c00], RZ ;  /* 0x003c00ff01007387 */ /* 0x0005e20000100c00 */
[----:B------:R-:W-:-:S03]  /*0f80*/  IMAD.HI.U32 R2, R3, R25, R2 ;  /* 0x0000001903027227 */ /* 0x000fc600078e0002 */
        /* <DEDUP_REMOVED lines=41> */
[----:B------:R-:W-:-:S04]  /*1220*/  SHF.R.U32.HI R14, RZ, 0x2, R17 ;  /* 0x00000002ff0e7819 */ /* 0x000fc80000011611 */
[----:B------:R-:W-:Y:S01]  /*1230*/  LOP3.LUT R14, R14, R17, RZ, 0x3c, !PT ;  /* 0x000000110e0e7212 */ /* 0x000fe200078e3cff */
[----:B------:R-:W-:-:S04]  /*1240*/  IMAD.SHL.U32 R18, R11, 0x10, RZ ;  /* 0x000000100b127824 */ /* 0x000fc800078e00ff */
[----:B------:R-:W-:-:S05]  /*1250*/  IMAD.SHL.U32 R17, R14, 0x2, RZ ;  /* 0x000000020e117824 */ /* 0x000fca00078e00ff */
[----:B------:R-:W-:Y:S02]  /*1260*/  LOP3.LUT R17, R11, R18, R17, 0x96, !PT ;  /* 0x000000120b117212 */ /* 0x000fe400078e9611 */
[----:B------:R-:W1:Y:S02]  /*1270*/  LDC.64 R18, c[0x0][0x380] ;  /* 0x0000e000ff127b82 */ /* 0x000e640000000a00 */
[----:B------:R-:W-:Y:S01]  /*1280*/  LOP3.LUT R23, R17, R14, RZ, 0x3c, !PT ;  /* 0x0000000e11177212 */ /* 0x000fe200078e3cff */
[----:B------:R-:W-:Y:S02]  /*1290*/  VIADD R14, R16, 0x587c5 ;  /* 0x000587c5100e7836 */ /* 0x000fe40000000000 */
[----:B------:R-:W-:Y:S02]  /*12a0*/  IMAD.MOV.U32 R17, RZ, RZ, 0x1 ;  /* 0x00000001ff117424 */ /* 0x000fe400078e00ff */
[----:B------:R-:W-:-:S04]  /*12b0*/  IMAD.IADD R3, R23, 0x1, R14 ;  /* 0x0000000117037824 */ /* 0x000fc800078e020e */
[----:B------:R-:W-:-:S04]  /*12c0*/  IMAD.HI.U32 R2, R2, R3, RZ ;  /* 0x0000000302027227 */ /* 0x000fc800078e00ff */
[----:B------:R-:W-:-:S04]  /*12d0*/  IMAD.MOV R2, RZ, RZ, -R2 ;  /* 0x000000ffff027224 */ /* 0x000fc800078e0a02 */
[----:B------:R-:W-:Y:S01]  /*12e0*/  IMAD R3, R2, UR4, R3 ;  /* 0x0000000402037c24 */ /* 0x000fe2000f8e0203 */
[----:B------:R-:W3:Y:S01]  /*12f0*/  LDCU UR4, c[0x0][0x398] ;  /* 0x00007300ff0477ac */ /* 0x000ee20008000800 */
[----:B------:R-:W-:-:S03]  /*1300*/  IMAD.MOV.U32 R2, RZ, RZ, R14 ;  /* 0x000000ffff027224 */ /* 0x000fc600078e000e */
[----:B------:R-:W-:Y:S01]  /*1310*/  ISETP.GE.U32.AND P0, PT, R3, UR5, PT ;  /* 0x0000000503007c0c */ /* 0x000fe2000bf06070 */
[----:B-1----:R-:W-:Y:S02]  /*1320*/  IMAD.WIDE R18, R21, 0x4, R18 ;  /* 0x0000000415127825 */ /* 0x002fe400078e0212 */
[----:B------:R-:W1:Y:S10]  /*1330*/  LDC R21, c[0x0][0x398] ;  /* 0x0000e600ff157b82 */ /* 0x000e740000000800 */
[----:B------:R-:W-:-:S05]  /*1340*/  @P0 VIADD R3, R3, -UR6 ;  /* 0x8000000603030c36 */ /* 0x000fca0008000000 */
[----:B0-----:R-:W-:-:S13]  /*1350*/  ISETP.GE.U32.AND P0, PT, R3, UR10, PT ;  /* 0x0000000a03007c0c */ /* 0x001fda000bf06070 */
[----:B------:R-:W-:Y:S01]  /*1360*/  @P0 VIADD R3, R3, -UR7 ;  /* 0x8000000703030c36 */ /* 0x000fe20008000000 */
[----:B---3--:R-:W-:Y:S02]  /*1370*/  @!P1 LOP3.LUT R3, RZ, UR4, RZ, 0x33, !PT ;  /* 0x00000004ff039c12 */ /* 0x008fe4000f8e33ff */
[----:B-1----:R-:W-:Y:S02]  /*1380*/  ISETP.GE.AND P0, PT, R21, 0x2, PT ;  /* 0x000000021500780c */ /* 0x002fe40003f06270 */
[----:B------:R-:W-:Y:S01]  /*1390*/  LEA R0, R3, UR11, 0x2 ;  /* 0x0000000b03007c11 */ /* 0x000fe2000f8e10ff */
[----:B------:R2:W-:Y:S04]  /*13a0*/  STG.E desc[UR8][R18.64], R3 ;  /* 0x0000000312007986 */ /* 0x0005e8000c101908 */
[----:B------:R2:W-:Y:S06]  /*13b0*/  STL [R0], R17 ;  /* 0x0000001100007387 */ /* 0x0005ec0000100800 */
[----:B------:R-:W-:Y:S05]  /*13c0*/  @!P0 BRA `(.L_x_19) ;  /* 0x0000001400e48947 */ /* 0x000fea0003800000 */
[----:B------:R-:W-:Y:S01]  /*13d0*/  IMAD R2, R21, 0xb0f8a, R16 ;  /* 0x000b0f8a15027824 */ /* 0x000fe200078e0210 */
[----:B------:R-:W-:Y:S01]  /*13e0*/  UIADD3 UR12, UPT, UPT, UR13, 0x1f50, URZ ;  /* 0x00001f500d0c7890 */ /* 0x000fe2000fffe0ff */
[----:B--2---:R-:W-:Y:S01]  /*13f0*/  IMAD.MOV.U32 R0, RZ, RZ, R14 ;  /* 0x000000ffff007224 */ /* 0x004fe200078e000e */
[----:B------:R-:W-:Y:S01]  /*1400*/  UMOV UR7, 0x1 ;  /* 0x0000000100077882 */ /* 0x000fe20000000000 */
[----:B------:R-:W-:-:S09]  /*1410*/  VIADD R2, R2, 0xfffa783b ;  /* 0xfffa783b02027836 */ /* 0x000fd20000000000 */
.L_x_60:
[----:B------:R-:W-:Y:S01]  /*1420*/  IMAD.U32 R25, RZ, RZ, UR7 ;  /* 0x00000007ff197e24 */ /* 0x000fe2000f8e00ff */
[----:B0-----:R-:W0:Y:S03]  /*1430*/  LDCU UR4, c[0x0][0x398] ;  /* 0x00007300ff0477ac */ /* 0x001e260008000800 */
[----:B------:R-:W-:Y:S01]  /*1440*/  IMAD.WIDE.U32 R24, R25, 0x4, R18 ;  /* 0x0000000419187825 */ /* 0x000fe200078e0012 */
[----:B------:R-:W1:Y:S04]  /*1450*/  LDCU.64 UR14, c[0x0][0x390] ;  /* 0x00007200ff0e77ac */ /* 0x000e680008000a00 */
[----:B------:R-:W0:Y:S01]  /*1460*/  LDG.E R17, desc[UR8][R24.64+-0x4] ;  /* 0xfffffc0818117981 */ /* 0x000e22000c1e1900 */
[----:B-----5:R-:W-:Y:S01]  /*1470*/  IMAD.MOV.U32 R3, RZ, RZ, R6 ;  /* 0x000000ffff037224 */ /* 0x020fe200078e0006 */
[----:B------:R-:W-:Y:S01]  /*1480*/  CS2R R20, SRZ ;  /* 0x0000000000147805 */ /* 0x000fe2000001ff00 */
[----:B------:R-:W-:Y:S01]  /*1490*/  IMAD.MOV.U32 R14, RZ, RZ, R7 ;  /* 0x000000ffff0e7224 */ /* 0x000fe200078e0007 */
[----:B------:R-:W2:Y:S01]  /*14a0*/  LDCU.64 UR16, c[0x0][0x388] ;  /* 0x00007100ff1077ac */ /* 0x000ea20008000a00 */
[----:B------:R-:W-:-:S02]  /*14b0*/  IMAD.MOV.U32 R6, RZ, RZ, R10 ;  /* 0x000000ffff067224 */ /* 0x000fc400078e000a */
[----:B------:R-:W-:Y:S02]  /*14c0*/  IMAD.MOV.U32 R7, RZ, RZ, R11 ;  /* 0x000000ffff077224 */ /* 0x000fe400078e000b */
[----:B------:R-:W-:Y:S02]  /*14d0*/  IMAD.MOV.U32 R16, RZ, RZ, RZ ;  /* 0x000000ffff107224 */ /* 0x000fe400078e00ff */
[----:B------:R-:W-:Y:S02]  /*14e0*/  IMAD.MOV.U32 R10, RZ, RZ, R23 ;  /* 0x000000ffff0a7224 */ /* 0x000fe400078e0017 */
[----:B0-----:R-:W-:Y:S01]  /*14f0*/  IMAD R17, R17, UR4, RZ ;  /* 0x0000000411117c24 */ /* 0x001fe2000f8e02ff */
[----:B------:R-:W-:-:S04]  /*1500*/  UMOV UR4, URZ ;  /* 0x000000ff00047c82 */ /* 0x000fc80008000000 */
[----:B-12---:R-:W-:-:S07]  /*1510*/  SHF.R.S32.HI R11, RZ, 0x1f, R17 ;  /* 0x0000001fff0b7819 */ /* 0x006fce0000011411 */
.L_x_42:
[----:B------:R-:W-:-:S09]  /*1520*/  ULEA UR5, UR4, UR11, 0x2 ;  /* 0x0000000b04057291 */ /* 0x000fd2000f8e10ff */
[----:B------:R-:W2:Y:S01]  /*1530*/  LDL R22, [UR5] ;  /* 0x00000005ff167983 */ /* 0x000ea20008100800 */
[----:B------:R-:W-:Y:S01]  /*1540*/  UMOV UR6, UR4 ;  /* 0x0000000400067c82 */ /* 0x000fe20008000000 */
[----:B------:R-:W-:Y:S01]  /*1550*/  UMOV UR5, URZ ;  /* 0x000000ff00057c82 */ /* 0x000fe20008000000 */
[----:B------:R-:W-:Y:S01]  /*1560*/  BSSY.RECONVERGENT B0, `(.L_x_20) ;  /* 0x000005e000007945 */ /* 0x000fe20003800200 */
[----:B--2---:R-:W-:-:S13]  /*1570*/  ISETP.NE.AND P0, PT, R22, RZ, PT ;  /* 0x000000ff1600720c */ /* 0x004fda0003f05270 */
[----:B------:R-:W-:Y:S05]  /*1580*/  @P0 BRA `(.L_x_21) ;  /* 0x00000004006c0947 */ /* 0x000fea0003800000 */
[----:B------:R-:W0:Y:S01]  /*1590*/  LDC.64 R22, c[0x0][0x388] ;  /* 0x0000e200ff167b82 */ /* 0x000e220000000a00 */
[----:B------:R-:W-:-:S04]  /*15a0*/  VIADD R24, R17, UR4 ;  /* 0x0000000411187c36 */ /* 0x000fc80008000000 */
[----:B0-----:R-:W-:-:S06]  /*15b0*/  IMAD.WIDE R22, R24, 0x8, R22 ;  /* 0x0000000818167825 */ /* 0x001fcc00078e0216 */
[----:B------:R-:W2:Y:S01]  /*15c0*/  LDG.E.64 R22, desc[UR8][R22.64] ;  /* 0x0000000816167981 */ /* 0x000ea2000c1e1b00 */
[----:B------:R-:W-:Y:S01]  /*15d0*/  LEA R25, R16, UR12, 0x2 ;  /* 0x0000000c10197c11 */ /* 0x000fe2000f8e10ff */
[----:B------:R-:W-:Y:S01]  /*15e0*/  IMAD.U32 R26, RZ, RZ, UR4 ;  /* 0x00000004ff1a7e24 */ /* 0x000fe2000f8e00ff */
[----:B------:R-:W-:Y:S01]  /*15f0*/  BSSY.RECONVERGENT B1, `(.L_x_22) ;  /* 0x0000006000017945 */ /* 0x000fe20003800200 */
[----:B------:R-:W-:Y:S01]  /*1600*/  IMAD.MOV.U32 R49, RZ, RZ, 0x3ff00000 ;  /* 0x3ff00000ff317424 */ /* 0x000fe200078e00ff */
[----:B------:R-:W-:Y:S02]  /*1610*/  MOV R48, 0x1650 ;  /* 0x0000165000307802 */ /* 0x000fe40000000f00 */
[----:B------:R0:W-:Y:S02]  /*1620*/  STL [R25], R26 ;  /* 0x0000001a19007387 */ /* 0x0001e40000100800 */
[----:B0-2---:R-:W-:-:S11]  /*1630*/  DADD R50, -RZ, |R22| ;  /* 0x00000000ff327229 */ /* 0x005fd60000000516 */
[----:B------:R-:W-:Y:S05]  /*1640*/  CALL.REL.NOINC `($_Z22construct_tours_kernelPiPdS0_iP17curandStateXORWOW$__internal_accurate_pow) ;  /* 0x0000001800187944 */ /* 0x000fea0003c00000 */
[----:B------:R-:W-:Y:S05]  /*1650*/  BSYNC.RECONVERGENT B1 ;  /* 0x0000000000017941 */ /* 0x000fea0003800200 */
.L_x_22:
[----:B------:R-:W0:Y:S02]  /*1660*/  LDC.64 R26, c[0x0][0x390] ;  /* 0x0000e400ff1a7b82 */ /* 0x000e240000000a00 */
[----:B0-----:R-:W-:-:S06]  /*1670*/  IMAD.WIDE R26, R24, 0x8, R26 ;  /* 0x00000008181a7825 */ /* 0x001fcc00078e021a */
[----:B------:R-:W2:Y:S01]  /*1680*/  LDG.E.64 R26, desc[UR8][R26.64] ;  /* 0x000000081a1a7981 */ /* 0x000ea2000c1e1b00 */
[C---:B------:R-:W-:Y:S01]  /*1690*/  DADD R34, R22.reuse, 1 ;  /* 0x3ff0000016227429 */ /* 0x040fe20000000000 */
[----:B------:R-:W-:Y:S01]  /*16a0*/  ISETP.GE.AND P0, PT, R23, RZ, PT ;  /* 0x000000ff1700720c */ /* 0x000fe20003f06270 */
[----:B------:R-:W-:Y:S01]  /*16b0*/  DADD R36, -RZ, -R30 ;  /* 0x00000000ff247229 */ /* 0x000fe2000000091e */
[----:B------:R-:W-:Y:S01]  /*16c0*/  BSSY.RECONVERGENT B1, `(.L_x_23) ;  /* 0x0000019000017945 */ /* 0x000fe20003800200 */
[C---:B------:R-:W-:Y:S02]  /*16d0*/  DSETP.NEU.AND P3, PT, R22.reuse, RZ, PT ;  /* 0x000000ff1600722a */ /* 0x040fe40003f6d000 */
[----:B------:R-:W-:-:S04]  /*16e0*/  DSETP.NEU.AND P1, PT, R22, 1, PT ;  /* 0x3ff000001600742a */ /* 0x000fc80003f2d000 */
[----:B------:R-:W-:Y:S02]  /*16f0*/  LOP3.LUT R34, R35, 0x7ff00000, RZ, 0xc0, !PT ;  /* 0x7ff0000023227812 */ /* 0x000fe400078ec0ff */
[----:B------:R-:W-:Y:S02]  /*1700*/  FSEL R30, R36, R30, !P0 ;  /* 0x0000001e241e7208 */ /* 0x000fe40004000000 */
[----:B------:R-:W-:Y:S02]  /*1710*/  ISETP.NE.AND P4, PT, R34, 0x7ff00000, PT ;  /* 0x7ff000002200780c */ /* 0x000fe40003f85270 */
[----:B------:R-:W-:Y:S01]  /*1720*/  FSEL R31, R37, R31, !P0 ;  /* 0x0000001f251f7208 */ /* 0x000fe20004000000 */
[----:B--2---:R-:W0:Y:S01]  /*1730*/  MUFU.RCP64H R25, R27 ;  /* 0x0000001b00197308 */ /* 0x004e220000001800 */
[----:B------:R-:W-:-:S05]  /*1740*/  VIADD R24, R27, 0x300402 ;  /* 0x003004021b187836 */ /* 0x000fca0000000000 */
[----:B------:R-:W-:Y:S01]  /*1750*/  FSETP.GEU.AND P2, PT, |R24|, 5.8789094863358348022e-39, PT ;  /* 0x004004021800780b */ /* 0x000fe20003f4e200 */
[----:B0-----:R-:W-:-:S08]  /*1760*/  DFMA R28, -R26, R24, 1 ;  /* 0x3ff000001a1c742b */ /* 0x001fd00000000118 */
[----:B------:R-:W-:-:S08]  /*1770*/  DFMA R28, R28, R28, R28 ;  /* 0x0000001c1c1c722b */ /* 0x000fd0000000001c */
[----:B------:R-:W-:-:S08]  /*1780*/  DFMA R28, R24, R28, R24 ;  /* 0x0000001c181c722b */ /* 0x000fd00000000018 */
[----:B------:R-:W-:-:S08]  /*1790*/  DFMA R32, -R26, R28, 1 ;  /* 0x3ff000001a20742b */ /* 0x000fd0000000011c */
[----:B------:R-:W-:Y:S01]  /*17a0*/  DFMA R24, R28, R32, R28 ;  /* 0x000000201c18722b */ /* 0x000fe2000000001c */
[----:B------:R-:W-:Y:S02]  /*17b0*/  FSEL R28, R30, RZ, P3 ;  /* 0x000000ff1e1c7208 */ /* 0x000fe40001800000 */
[----:B------:R-:W-:Y:S01]  /*17c0*/  FSEL R29, R23, R31, !P3 ;  /* 0x0000001f171d7208 */ /* 0x000fe20005800000 */
[----:B------:R-:W-:Y:S07]  /*17d0*/  @P4 BRA `(.L_x_24) ;  /* 0x00000000001c4947 */ /* 0x000fee0003800000 */
[----:B------:R-:W-:-:S14]  /*17e0*/  DSETP.NAN.AND P3, PT, R22, R22, PT ;  /* 0x000000161600722a */ /* 0x000fdc0003f68000 */
[----:B------:R-:W-:Y:S01]  /*17f0*/  @P3 DADD R28, R22, 1 ;  /* 0x3ff00000161c3429 */ /* 0x000fe20000000000 */
[----:B------:R-:W-:Y:S10]  /*1800*/  @P3 BRA `(.L_x_24) ;  /* 0x0000000000103947 */ /* 0x000ff40003800000 */
[----:B------:R-:W-:-:S14]  /*1810*/  DSETP.NEU.AND P3, PT, |R22|, +INF , PT ;  /* 0x7ff000001600742a */ /* 0x000fdc0003f6d200 */
[----:B------:R-:W-:Y:S02]  /*1820*/  @!P3 IMAD.MOV.U32 R22, RZ, RZ, -0x100000 ;  /* 0xfff00000ff16b424 */ /* 0x000fe400078e00ff */
[----:B------:R-:W-:-:S03]  /*1830*/  @!P3 IMAD.MOV.U32 R28, RZ, RZ, RZ ;  /* 0x000000ffff1cb224 */ /* 0x000fc600078e00ff */
[----:B------:R-:W-:-:S07]  /*1840*/  @!P3 SEL R29, R22, 0x7ff00000, !P0 ;  /* 0x7ff00000161db807 */ /* 0x000fce0004000000 */
.L_x_24:
[----:B------:R-:W-:Y:S05]  /*1850*/  BSYNC.RECONVERGENT B1 ;  /* 0x0000000000017941 */ /* 0x000fea0003800200 */
.L_x_23:
[----:B------:R-:W-:Y:S01]  /*1860*/  BSSY.RECONVERGENT B1, `(.L_x_25) ;  /* 0x000000b000017945 */ /* 0x000fe20003800200 */
[----:B------:R-:W-:Y:S02]  /*1870*/  FSEL R22, R28, RZ, P1 ;  /* 0x000000ff1c167208 */ /* 0x000fe40000800000 */
[----:B------:R-:W-:Y:S01]  /*1880*/  FSEL R23, R29, 1.875, P1 ;  /* 0x3ff000001d177808 */ /* 0x000fe20000800000 */
[----:B------:R-:W-:Y:S06]  /*1890*/  @P2 BRA `(.L_x_26) ;  /* 0x00000000001c2947 */ /* 0x000fec0003800000 */
[----:B------:R-:W-:Y:S01]  /*18a0*/  LOP3.LUT R24, R27, 0x7fffffff, RZ, 0xc0, !PT ;  /* 0x7fffffff1b187812 */ /* 0x000fe200078ec0ff */
[----:B------:R-:W-:Y:S01]  /*18b0*/  IMAD.MOV.U32 R30, RZ, RZ, R26 ;  /* 0x000000ffff1e7224 */ /* 0x000fe200078e001a */
[----:B------:R-:W-:-:S03]  /*18c0*/  MOV R32, 0x18f0 ;  /* 0x000018f000207802 */ /* 0x000fc60000000f00 */
[----:B------:R-:W-:-:S07]  /*18d0*/  VIADD R34, R24, 0xfff00000 ;  /* 0xfff0000018227836 */ /* 0x000fce0000000000 */
[----:B------:R-:W-:Y:S05]  /*18e0*/  CALL.REL.NOINC `($__internal_1_$__cuda_sm20_dblrcp_rn_slowpath_v3) ;  /* 0x0000001000c87944 */ /* 0x000fea0003c00000 */
[----:B------:R-:W-:Y:S02]  /*18f0*/  IMAD.MOV.U32 R24, RZ, RZ, R26 ;  /* 0x000000ffff187224 */ /* 0x000fe400078e001a */
[----:B------:R-:W-:-:S07]  /*1900*/  IMAD.MOV.U32 R25, RZ, RZ, R27 ;  /* 0x000000ffff197224 */ /* 0x000fce00078e001b */
.L_x_26:
[----:B------:R-:W-:Y:S05]  /*1910*/  BSYNC.RECONVERGENT B1 ;  /* 0x0000000000017941 */ /* 0x000fea0003800200 */
.L_x_25:
[----:B------:R-:W-:Y:S01]  /*1920*/  DADD R50, -RZ, |R24| ;  /* 0x00000000ff327229 */ /* 0x000fe20000000518 */
[----:B------:R-:W-:Y:S01]  /*1930*/  BSSY.RECONVERGENT B1, `(.L_x_27) ;  /* 0x0000004000017945 */ /* 0x000fe20003800200 */
[----:B------:R-:W-:Y:S01]  /*1940*/  IMAD.MOV.U32 R49, RZ, RZ, 0x40140000 ;  /* 0x40140000ff317424 */ /* 0x000fe200078e00ff */
[----:B------:R-:W-:-:S08]  /*1950*/  MOV R48, 0x1970 ;  /* 0x0000197000307802 */ /* 0x000fd00000000f00 */
[----:B------:R-:W-:Y:S05]  /*1960*/  CALL.REL.NOINC `($_Z22construct_tours_kernelPiPdS0_iP17curandStateXORWOW$__internal_accurate_pow) ;  /* 0x0000001400507944 */ /* 0x000fea0003c00000 */
[----:B------:R-:W-:Y:S05]  /*1970*/  BSYNC.RECONVERGENT B1 ;  /* 0x0000000000017941 */ /* 0x000fea0003800200 */
.L_x_27:
        /* <DEDUP_REMOVED lines=9> */
[----:B------:R-:W-:Y:S02]  /*1a10*/  FSEL R29, R29, R31, !P1 ;  /* 0x0000001f1d1d7208 */ /* 0x000fe40004800000 */
[----:B------:R-:W-:Y:S02]  /*1a20*/  FSEL R26, R27, RZ, P2 ;  /* 0x000000ff1b1a7208 */ /* 0x000fe40001000000 */
[----:B------:R-:W-:-:S07]  /*1a30*/  FSEL R27, R25, R29, !P2 ;  /* 0x0000001d191b7208 */ /* 0x000fce0005000000 */
[----:B------:R-:W-:Y:S05]  /*1a40*/  @P3 BRA `(.L_x_29) ;  /* 0x00000000001c3947 */ /* 0x000fea0003800000 */
[----:B------:R-:W-:-:S14]  /*1a50*/  DSETP.NAN.AND P2, PT, R24, R24, PT ;  /* 0x000000181800722a */ /* 0x000fdc0003f48000 */
[----:B------:R-:W-:Y:S01]  /*1a60*/  @P2 DADD R26, R24, 5 ;  /* 0x40140000181a2429 */ /* 0x000fe20000000000 */
[----:B------:R-:W-:Y:S10]  /*1a70*/  @P2 BRA `(.L_x_29) ;  /* 0x0000000000102947 */ /* 0x000ff40003800000 */
[----:B------:R-:W-:-:S14]  /*1a80*/  DSETP.NEU.AND P2, PT, |R24|, +INF , PT ;  /* 0x7ff000001800742a */ /* 0x000fdc0003f4d200 */
[----:B------:R-:W-:Y:S02]  /*1a90*/  @!P2 IMAD.MOV.U32 R24, RZ, RZ, -0x100000 ;  /* 0xfff00000ff18a424 */ /* 0x000fe400078e00ff */
[----:B------:R-:W-:-:S03]  /*1aa0*/  @!P2 IMAD.MOV.U32 R26, RZ, RZ, RZ ;  /* 0x000000ffff1aa224 */ /* 0x000fc600078e00ff */
[----:B------:R-:W-:-:S07]  /*1ab0*/  @!P2 SEL R27, R24, 0x7ff00000, !P1 ;  /* 0x7ff00000181ba807 */ /* 0x000fce0004800000 */
.L_x_29:
[----:B------:R-:W-:Y:S05]  /*1ac0*/  BSYNC.RECONVERGENT B1 ;  /* 0x0000000000017941 */ /* 0x000fea0003800200 */
.L_x_28:
[----:B------:R-:W-:Y:S02]  /*1ad0*/  FSEL R24, R26, RZ, P0 ;  /* 0x000000ff1a187208 */ /* 0x000fe40000000000 */
[----:B------:R-:W-:-:S06]  /*1ae0*/  FSEL R25, R27, 1.875, P0 ;  /* 0x3ff000001b197808 */ /* 0x000fcc0000000000 */
[----:B------:R-:W-:Y:S01]  /*1af0*/  DMUL R22, R22, R24 ;  /* 0x0000001816167228 */ /* 0x000fe20000000000 */
[C---:B------:R-:W-:Y:S01]  /*1b00*/  LEA R25, R16.reuse, UR22, 0x3 ;  /* 0x0000001610197c11 */ /* 0x040fe2000f8e18ff */
[----:B------:R-:W-:-:S05]  /*1b10*/  VIADD R16, R16, 0x1 ;  /* 0x0000000110107836 */ /* 0x000fca0000000000 */
[----:B------:R0:W-:Y:S01]  /*1b20*/  STL.64 [R25], R22 ;  /* 0x0000001619007387 */ /* 0x0001e20000100a00 */
[----:B------:R-:W-:-:S11]  /*1b30*/  DADD R20, R20, R22 ;  /* 0x0000000014147229 */ /* 0x000fd60000000016 */
.L_x_21:
[----:B------:R-:W-:Y:S05]  /*1b40*/  BSYNC.RECONVERGENT B0 ;  /* 0x0000000000007941 */ /* 0x000fea0003800200 */
.L_x_20:
[----:B------:R-:W-:-:S09]  /*1b50*/  ULEA UR10, UR4, UR11, 0x2 ;  /* 0x0000000b040a7291 */ /* 0x000fd2000f8e10ff */
[----:B0-----:R-:W2:Y:S01]  /*1b60*/  LDL R23, [UR10+0x4] ;  /* 0x0000040aff177983 */ /* 0x001ea20008100800 */
[----:B------:R-:W-:Y:S01]  /*1b70*/  IMAD.U32 R22, RZ, RZ, UR4 ;  /* 0x00000004ff167e24 */ /* 0x000fe2000f8e00ff */
[----:B------:R-:W-:Y:S01]  /*1b80*/  IADD3 R25, P0, PT, R17, UR4, RZ ;  /* 0x0000000411197c10 */ /* 0x000fe2000ff1e0ff */
[----:B------:R-:W-:Y:S03]  /*1b90*/  BSSY.RECONVERGENT B0, `(.L_x_30) ;  /* 0x0000063000007945 */ /* 0x000fe60003800200 */
[----:B------:R-:W-:Y:S01]  /*1ba0*/  LEA.HI.X.SX32 R22, R22, R11, 0x1, P0 ;  /* 0x0000000b16167211 */ /* 0x000fe200000f0eff */
[----:B------:R-:W-:-:S03]  /*1bb0*/  IMAD.SHL.U32 R24, R25, 0x8, RZ ;  /* 0x0000000819187824 */ /* 0x000fc600078e00ff */
[----:B------:R-:W-:Y:S02]  /*1bc0*/  SHF.L.U64.HI R25, R25, 0x3, R22 ;  /* 0x0000000319197819 */ /* 0x000fe40000010216 */
[C---:B------:R-:W-:Y:S02]  /*1bd0*/  IADD3 R22, P1, PT, R24.reuse, UR14, RZ ;  /* 0x0000000e18167c10 */ /* 0x040fe4000ff3e0ff */
[----:B------:R-:W-:Y:S02]  /*1be0*/  IADD3 R24, P2, PT, R24, UR16, RZ ;  /* 0x0000001018187c10 */ /* 0x000fe4000ff5e0ff */
[----:B--2---:R-:W-:Y:S02]  /*1bf0*/  ISETP.NE.AND P0, PT, R23, RZ, PT ;  /* 0x000000ff1700720c */ /* 0x004fe40003f05270 */
[C---:B------:R-:W-:Y:S02]  /*1c00*/  IADD3.X R23, PT, PT, R25.reuse, UR15, RZ, P1, !PT ;  /* 0x0000000f19177c10 */ /* 0x040fe40008ffe4ff */
[----:B------:R-:W-:-:S09]  /*1c10*/  IADD3.X R25, PT, PT, R25, UR17, RZ, P2, !PT ;  /* 0x0000001119197c10 */ /* 0x000fd200097fe4ff */
[----:B------:R-:W-:Y:S05]  /*1c20*/  @P0 BRA `(.L_x_31) ;  /* 0x0000000400640947 */ /* 0x000fea0003800000 */
[----:B------:R-:W2:Y:S01]  /*1c30*/  LDG.E.64 R26, desc[UR8][R24.64+0x8] ;  /* 0x00000808181a7981 */ /* 0x000ea2000c1e1b00 */
[----:B------:R-:W-:Y:S01]  /*1c40*/  UIADD3 UR10, UPT, UPT, UR4, 0x1, URZ ;  /* 0x00000001040a7890 */ /* 0x000fe2000fffe0ff */
[----:B------:R-:W-:Y:S01]  /*1c50*/  LEA R28, R16, UR12, 0x2 ;  /* 0x0000000c101c7c11 */ /* 0x000fe2000f8e10ff */
[----:B------:R-:W-:Y:S01]  /*1c60*/  BSSY.RECONVERGENT B1, `(.L_x_32) ;  /* 0x0000007000017945 */ /* 0x000fe20003800200 */
[----:B------:R-:W-:Y:S01]  /*1c70*/  IMAD.MOV.U32 R49, RZ, RZ, 0x3ff00000 ;  /* 0x3ff00000ff317424 */ /* 0x000fe200078e00ff */
[----:B------:R-:W-:Y:S02]  /*1c80*/  MOV R48, 0x1cd0 ;  /* 0x00001cd000307802 */ /* 0x000fe40000000f00 */
[----:B------:R-:W-:-:S05]  /*1c90*/  IMAD.U32 R29, RZ, RZ, UR10 ;  /* 0x0000000aff1d7e24 */ /* 0x000fca000f8e00ff */
[----:B------:R0:W-:Y:S02]  /*1ca0*/  STL [R28], R29 ;  /* 0x0000001d1c007387 */ /* 0x0001e40000100800 */
[----:B0-2---:R-:W-:-:S11]  /*1cb0*/  DADD R50, -RZ, |R26| ;  /* 0x00000000ff327229 */ /* 0x005fd6000000051a */
[----:B------:R-:W-:Y:S05]  /*1cc0*/  CALL.REL.NOINC `($_Z22construct_tours_kernelPiPdS0_iP17curandStateXORWOW$__internal_accurate_pow) ;  /* 0x0000001000787944 */ /* 0x000fea0003c00000 */
[----:B------:R-:W-:Y:S05]  /*1cd0*/  BSYNC.RECONVERGENT B1 ;  /* 0x0000000000017941 */ /* 0x000fea0003800200 */
.L_x_32:
[C---:B------:R-:W-:Y:S01]  /*1ce0*/  DADD R28, R26.reuse, 1 ;  /* 0x3ff000001a1c7429 */ /* 0x040fe20000000000 */
[----:B------:R-:W-:Y:S01]  /*1cf0*/  ISETP.GE.AND P2, PT, R27, RZ, PT ;  /* 0x000000ff1b00720c */ /* 0x000fe20003f46270 */
[----:B------:R-:W-:Y:S01]  /*1d00*/  DADD R32, -RZ, -R30 ;  /* 0x00000000ff207229 */ /* 0x000fe2000000091e */
[----:B------:R-:W-:Y:S01]  /*1d10*/  BSSY.RECONVERGENT B1, `(.L_x_33) ;  /* 0x0000012000017945 */ /* 0x000fe20003800200 */
[----:B------:R-:W-:-:S06]  /*1d20*/  DSETP.NEU.AND P0, PT, R26, RZ, PT ;  /* 0x000000ff1a00722a */ /* 0x000fcc0003f0d000 */
        /* <DEDUP_REMOVED lines=8> */
[----:B------:R-:W-:Y:S05]  /*1db0*/  @P0 BRA `(.L_x_35) ;  /* 0x0000000000180947 */ /* 0x000fea0003800000 */
[----:B------:R-:W-:-:S14]  /*1dc0*/  DSETP.NEU.AND P0, PT, |R26|, +INF , PT ;  /* 0x7ff000001a00742a */ /* 0x000fdc0003f0d200 */
[----:B------:R-:W-:Y:S05]  /*1dd0*/  @P0 BRA `(.L_x_34) ;  /* 0x0000000000140947 */ /* 0x000fea0003800000 */
[----:B------:R-:W-:-:S05]  /*1de0*/  IMAD.MOV.U32 R28, RZ, RZ, -0x100000 ;  /* 0xfff00000ff1c7424 */ /* 0x000fca00078e00ff */
[----:B------:R-:W-:Y:S01]  /*1df0*/  SEL R29, R28, 0x7ff00000, !P2 ;  /* 0x7ff000001c1d7807 */ /* 0x000fe20005000000 */
[----:B------:R-:W-:Y:S01]  /*1e00*/  IMAD.MOV.U32 R28, RZ, RZ, RZ ;  /* 0x000000ffff1c7224 */ /* 0x000fe200078e00ff */
[----:B------:R-:W-:Y:S06]  /*1e10*/  BRA `(.L_x_34) ;  /* 0x0000000000047947 */ /* 0x000fec0003800000 */
.L_x_35:
[----:B------:R-:W-:-:S11]  /*1e20*/  DADD R28, R26, 1 ;  /* 0x3ff000001a1c7429 */ /* 0x000fd60000000000 */
.L_x_34:
[----:B------:R-:W-:Y:S05]  /*1e30*/  BSYNC.RECONVERGENT B1 ;  /* 0x0000000000017941 */ /* 0x000fea0003800200 */
.L_x_33:
[----:B------:R-:W2:Y:S01]  /*1e40*/  LDG.E.64 R30, desc[UR8][R22.64+0x8] ;  /* 0x00000808161e7981 */ /* 0x000ea2000c1e1b00 */
[----:B------:R-:W-:Y:S01]  /*1e50*/  DSETP.NEU.AND P0, PT, R26, 1, PT ;  /* 0x3ff000001a00742a */ /* 0x000fe20003f0d000 */
[----:B------:R-:W-:Y:S05]  /*1e60*/  BSSY.RECONVERGENT B1, `(.L_x_36) ;  /* 0x0000011000017945 */ /* 0x000fea0003800200 */
[----:B------:R-:W-:Y:S02]  /*1e70*/  FSEL R28, R28, RZ, P0 ;  /* 0x000000ff1c1c7208 */ /* 0x000fe40000000000 */
[----:B------:R-:W-:Y:S01]  /*1e80*/  FSEL R29, R29, 1.875, P0 ;  /* 0x3ff000001d1d7808 */ /* 0x000fe20000000000 */
        /* <DEDUP_REMOVED lines=8> */
[----:B------:R-:W-:Y:S10]  /*1f10*/  @P1 BRA `(.L_x_37) ;  /* 0x0000000000141947 */ /* 0x000ff40003800000 */
[----:B------:R-:W-:Y:S01]  /*1f20*/  LOP3.LUT R26, R31, 0x7fffffff, RZ, 0xc0, !PT ;  /* 0x7fffffff1f1a7812 */ /* 0x000fe200078ec0ff */
[----:B------:R-:W-:Y:S01]  /*1f30*/  IMAD.MOV.U32 R27, RZ, RZ, R31 ;  /* 0x000000ffff1b7224 */ /* 0x000fe200078e001f */
[----:B------:R-:W-:-:S03]  /*1f40*/  MOV R32, 0x1f70 ;  /* 0x00001f7000207802 */ /* 0x000fc60000000f00 */
[----:B------:R-:W-:-:S07]  /*1f50*/  VIADD R34, R26, 0xfff00000 ;  /* 0xfff000001a227836 */ /* 0x000fce0000000000 */
[----:B------:R-:W-:Y:S05]  /*1f60*/  CALL.REL.NOINC `($__internal_1_$__cuda_sm20_dblrcp_rn_slowpath_v3) ;  /* 0x0000000c00287944 */ /* 0x000fea0003c00000 */
.L_x_37:
[----:B------:R-:W-:Y:S05]  /*1f70*/  BSYNC.RECONVERGENT B1 ;  /* 0x0000000000017941 */ /* 0x000fea0003800200 */
.L_x_36:
[----:B------:R-:W-:Y:S01]  /*1f80*/  DADD R50, -RZ, |R26| ;  /* 0x00000000ff327229 */ /* 0x000fe2000000051a */
[----:B------:R-:W-:Y:S01]  /*1f90*/  BSSY.RECONVERGENT B1, `(.L_x_38) ;  /* 0x0000004000017945 */ /* 0x000fe20003800200 */
[----:B------:R-:W-:Y:S01]  /*1fa0*/  IMAD.MOV.U32 R49, RZ, RZ, 0x40140000 ;  /* 0x40140000ff317424 */ /* 0x000fe200078e00ff */
[----:B------:R-:W-:-:S08]  /*1fb0*/  MOV R48, 0x1fd0 ;  /* 0x00001fd000307802 */ /* 0x000fd00000000f00 */
[----:B------:R-:W-:Y:S05]  /*1fc0*/  CALL.REL.NOINC `($_Z22construct_tours_kernelPiPdS0_iP17curandStateXORWOW$__internal_accurate_pow) ;  /* 0x0000000c00b87944 */ /* 0x000fea0003c00000 */
[----:B------:R-:W-:Y:S05]  /*1fd0*/  BSYNC.RECONVERGENT B1 ;  /* 0x0000000000017941 */ /* 0x000fea0003800200 */
.L_x_38:
        /* <DEDUP_REMOVED lines=20> */
.L_x_41:
[----:B------:R-:W-:-:S11]  /*2120*/  DADD R30, R26, 5 ;  /* 0x401400001a1e7429 */ /* 0x000fd60000000000 */
.L_x_40:
[----:B------:R-:W-:Y:S05]  /*2130*/  BSYNC.RECONVERGENT B1 ;  /* 0x0000000000017941 */ /* 0x000fea0003800200 */
.L_x_39:
[----:B------:R-:W-:-:S06]  /*2140*/  DSETP.NEU.AND P0, PT, R26, 1, PT ;  /* 0x3ff000001a00742a */ /* 0x000fcc0003f0d000 */
[----:B------:R-:W-:Y:S02]  /*2150*/  FSEL R26, R30, RZ, P0 ;  /* 0x000000ff1e1a7208 */ /* 0x000fe40000000000 */
[----:B------:R-:W-:-:S06]  /*2160*/  FSEL R27, R31, 1.875, P0 ;  /* 0x3ff000001f1b7808 */ /* 0x000fcc0000000000 */
[----:B------:R-:W-:Y:S01]  /*2170*/  DMUL R28, R28, R26 ;  /* 0x0000001a1c1c7228 */ /* 0x000fe20000000000 */
[C---:B------:R-:W-:Y:S01]  /*2180*/  LEA R27, R16.reuse, UR22, 0x3 ;  /* 0x00000016101b7c11 */ /* 0x040fe2000f8e18ff */
[----:B------:R-:W-:-:S05]  /*2190*/  VIADD R16, R16, 0x1 ;  /* 0x0000000110107836 */ /* 0x000fca0000000000 */
[----:B------:R0:W-:Y:S01]  /*21a0*/  STL.64 [R27], R28 ;  /* 0x0000001c1b007387 */ /* 0x0001e20000100a00 */
[----:B------:R-:W-:-:S11]  /*21b0*/  DADD R20, R20, R28 ;  /* 0x0000000014147229 */ /* 0x000fd6000000001c */
.L_x_31:
[----:B------:R-:W-:Y:S05]  /*21c0*/  BSYNC.RECONVERGENT B0 ;  /* 0x0000000000007941 */ /* 0x000fea0003800200 */
.L_x_30:
[----:B0-----:R-:W0:Y:S01]  /*21d0*/  LDC R27, c[0x0][0x398] ;  /* 0x0000e600ff1b7b82 */ /* 0x001e220000000800 */
[----:B------:R-:W-:Y:S01]  /*21e0*/  UIADD3 UR4, UPT, UPT, UR4, 0x2, URZ ;  /* 0x0000000204047890 */ /* 0x000fe2000fffe0ff */
[----:B0-----:R-:W-:-:S05]  /*21f0*/  LOP3.LUT R26, R27, 0x7ffffffe, RZ, 0xc0, !PT ;  /* 0x7ffffffe1b1a7812 */ /* 0x001fca00078ec0ff */
[----:B------:R-:W-:-:S13]  /*2200*/  ISETP.NE.AND P0, PT, R26, UR4, PT ;  /* 0x000000041a007c0c */ /* 0x000fda000bf05270 */
[----:B------:R-:W-:Y:S05]  /*2210*/  @P0 BRA `(.L_x_42) ;  /* 0xfffffff000c00947 */ /* 0x000fea000383ffff */
[----:B------:R-:W-:-:S04]  /*2220*/  LOP3.LUT R11, R27, 0x1, RZ, 0xc0, !PT ;  /* 0x000000011b0b7812 */ /* 0x000fc800078ec0ff */
[----:B------:R-:W-:-:S13]  /*2230*/  ISETP.NE.U32.AND P0, PT, R11, 0x1, PT ;  /* 0x000000010b00780c */ /* 0x000fda0003f05070 */
[----:B------:R-:W-:Y:S05]  /*2240*/  @P0 BRA `(.L_x_43) ;  /* 0x0000000400780947 */ /* 0x000fea0003800000 */
[----:B------:R-:W-:-:S09]  /*2250*/  ULEA UR6, UR6, UR11, 0x2 ;  /* 0x0000000b06067291 */ /* 0x000fd2000f8e10ff */
[----:B------:R-:W2:Y:S01]  /*2260*/  LDL R11, [UR6+0x8] ;  /* 0x00000806ff0b7983 */ /* 0x000ea20008100800 */
[----:B------:R-:W-:Y:S01]  /*2270*/  BSSY.RECONVERGENT B0, `(.L_x_43) ;  /* 0x000005b000007945 */ /* 0x000fe20003800200 */
[----:B--2---:R-:W-:-:S13]  /*2280*/  ISETP.NE.AND P0, PT, R11, RZ, PT ;  /* 0x000000ff0b00720c */ /* 0x004fda0003f05270 */
[----:B------:R-:W-:Y:S05]  /*2290*/  @P0 BRA `(.L_x_44) ;  /* 0x0000000400600947 */ /* 0x000fea0003800000 */
[----:B------:R-:W2:Y:S01]  /*22a0*/  LDG.E.64 R24, desc[UR8][R24.64+0x10] ;  /* 0x0000100818187981 */ /* 0x000ea2000c1e1b00 */
[----:B------:R-:W-:Y:S01]  /*22b0*/  LEA R11, R16, UR12, 0x2 ;  /* 0x0000000c100b7c11 */ /* 0x000fe2000f8e10ff */
[----:B------:R-:W-:Y:S01]  /*22c0*/  BSSY.RECONVERGENT B1, `(.L_x_45) ;  /* 0x0000006000017945 */ /* 0x000fe20003800200 */
[----:B------:R-:W-:Y:S01]  /*22d0*/  IMAD.MOV.U32 R49, RZ, RZ, 0x3ff00000 ;  /* 0x3ff00000ff317424 */ /* 0x000fe200078e00ff */
[----:B------:R-:W-:Y:S02]  /*22e0*/  MOV R48, 0x2320 ;  /* 0x0000232000307802 */ /* 0x000fe40000000f00 */
[----:B------:R0:W-:Y:S02]  /*22f0*/  STL [R11], R26 ;  /* 0x0000001a0b007387 */ /* 0x0001e40000100800 */
[----:B0-2---:R-:W-:-:S11]  /*2300*/  DADD R50, -RZ, |R24| ;  /* 0x00000000ff327229 */ /* 0x005fd60000000518 */
[----:B------:R-:W-:Y:S05]  /*2310*/  CALL.REL.NOINC `($_Z22construct_tours_kernelPiPdS0_iP17curandStateXORWOW$__internal_accurate_pow) ;  /* 0x0000000800e47944 */ /* 0x000fea0003c00000 */
[----:B------:R-:W-:Y:S05]  /*2320*/  BSYNC.RECONVERGENT B1 ;  /* 0x0000000000017941 */ /* 0x000fea0003800200 */
.L_x_45:
        /* <DEDUP_REMOVED lines=20> */
.L_x_48:
[----:B------:R-:W-:-:S11]  /*2470*/  DADD R28, R24, 1 ;  /* 0x3ff00000181c7429 */ /* 0x000fd60000000000 */
.L_x_47:
[----:B------:R-:W-:Y:S05]  /*2480*/  BSYNC.RECONVERGENT B1 ;  /* 0x0000000000017941 */ /* 0x000fea0003800200 */
.L_x_46:
        /* <DEDUP_REMOVED lines=16> */
[----:B------:R-:W-:Y:S01]  /*2590*/  MOV R32, 0x25d0 ;  /* 0x000025d000207802 */ /* 0x000fe20000000f00 */
[----:B------:R-:W-:Y:S02]  /*25a0*/  IMAD.MOV.U32 R27, RZ, RZ, R23 ;  /* 0x000000ffff1b7224 */ /* 0x000fe400078e0017 */
[----:B------:R-:W-:-:S07]  /*25b0*/  VIADD R34, R11, 0xfff00000 ;  /* 0xfff000000b227836 */ /* 0x000fce0000000000 */
[----:B------:R-:W-:Y:S05]  /*25c0*/  CALL.REL.NOINC `($__internal_1_$__cuda_sm20_dblrcp_rn_slowpath_v3) ;  /* 0x0000000400907944 */ /* 0x000fea0003c00000 */
.L_x_50:
[----:B------:R-:W-:Y:S05]  /*25d0*/  BSYNC.RECONVERGENT B1 ;  /* 0x0000000000017941 */ /* 0x000fea0003800200 */
.L_x_49:
[----:B------:R-:W-:Y:S01]  /*25e0*/  DADD R50, -RZ, |R26| ;  /* 0x00000000ff327229 */ /* 0x000fe2000000051a */
[----:B------:R-:W-:Y:S01]  /*25f0*/  BSSY.RECONVERGENT B1, `(.L_x_51) ;  /* 0x0000004000017945 */ /* 0x000fe20003800200 */
[----:B------:R-:W-:Y:S01]  /*2600*/  IMAD.MOV.U32 R49, RZ, RZ, 0x40140000 ;  /* 0x40140000ff317424 */ /* 0x000fe200078e00ff */
[----:B------:R-:W-:-:S08]  /*2610*/  MOV R48, 0x2630 ;  /* 0x0000263000307802 */ /* 0x000fd00000000f00 */
[----:B------:R-:W-:Y:S05]  /*2620*/  CALL.REL.NOINC `($_Z22construct_tours_kernelPiPdS0_iP17curandStateXORWOW$__internal_accurate_pow) ;  /* 0x0000000800207944 */ /* 0x000fea0003c00000 */
[----:B------:R-:W-:Y:S05]  /*2630*/  BSYNC.RECONVERGENT B1 ;  /* 0x0000000000017941 */ /* 0x000fea0003800200 */
.L_x_51:
        /* <DEDUP_REMOVED lines=20> */
.L_x_54:
[----:B------:R-:W-:-:S11]  /*2780*/  DADD R22, R26, 5 ;  /* 0x401400001a167429 */ /* 0x000fd60000000000 */
.L_x_53:
[----:B------:R-:W-:Y:S05]  /*2790*/  BSYNC.RECONVERGENT B1 ;  /* 0x0000000000017941 */ /* 0x000fea0003800200 */
.L_x_52:
[----:B------:R-:W-:Y:S01]  /*27a0*/  DSETP.NEU.AND P0, PT, R26, 1, PT ;  /* 0x3ff000001a00742a */ /* 0x000fe20003f0d000 */
[C---:B------:R-:W-:Y:S01]  /*27b0*/  LEA R11, R16.reuse, UR22, 0x3 ;  /* 0x00000016100b7c11 */ /* 0x040fe2000f8e18ff */
[----:B------:R-:W-:-:S04]  /*27c0*/  VIADD R16, R16, 0x1 ;  /* 0x0000000110107836 */ /* 0x000fc80000000000 */
[----:B------:R-:W-:Y:S02]  /*27d0*/  FSEL R22, R22, RZ, P0 ;  /* 0x000000ff16167208 */ /* 0x000fe40000000000 */
[----:B------:R-:W-:-:S06]  /*27e0*/  FSEL R23, R23, 1.875, P0 ;  /* 0x3ff0000017177808 */ /* 0x000fcc0000000000 */
[----:B------:R-:W-:-:S07]  /*27f0*/  DMUL R24, R24, R22 ;  /* 0x0000001618187228 */ /* 0x000fce0000000000 */
[----:B------:R0:W-:Y:S01]  /*2800*/  STL.64 [R11], R24 ;  /* 0x000000180b007387 */ /* 0x0001e20000100a00 */
[----:B------:R-:W-:-:S11]  /*2810*/  DADD R20, R20, R24 ;  /* 0x0000000014147229 */ /* 0x000fd60000000018 */
.L_x_44:
[----:B------:R-:W-:Y:S05]  /*2820*/  BSYNC.RECONVERGENT B0 ;  /* 0x0000000000007941 */ /* 0x000fea0003800200 */
.L_x_43:
[----:B------:R-:W-:Y:S01]  /*2830*/  SHF.R.U32.HI R22, RZ, 0x2, R3 ;  /* 0x00000002ff167819 */ /* 0x000fe20000011603 */
[----:B------:R-:W-:Y:S01]  /*2840*/  IMAD.MOV.U32 R28, RZ, RZ, 0x0 ;  /* 0x00000000ff1c7424 */ /* 0x000fe200078e00ff */
[----:B------:R-:W-:Y:S01]  /*2850*/  SHF.R.U32.HI R17, RZ, 0x2, R14 ;  /* 0x00000002ff117819 */ /* 0x000fe2000001160e */
[----:B------:R-:W-:Y:S01]  /*2860*/  IMAD.MOV.U32 R29, RZ, RZ, 0x3ca00000 ;  /* 0x3ca00000ff1d7424 */ /* 0x000fe200078e00ff */
[----:B------:R-:W-:Y:S01]  /*2870*/  LOP3.LUT R22, R22, R3, RZ, 0x3c, !PT ;  /* 0x0000000316167212 */ /* 0x000fe200078e3cff */
[----:B------:R-:W-:Y:S01]  /*2880*/  IMAD.SHL.U32 R3, R10, 0x10, RZ ;  /* 0x000000100a037824 */ /* 0x000fe200078e00ff */
[----:B------:R-:W-:Y:S01]  /*2890*/  LOP3.LUT R17, R17, R14, RZ, 0x3c, !PT ;  /* 0x0000000e11117212 */ /* 0x000fe200078e3cff */
[----:B------:R-:W-:Y:S01]  /*28a0*/  BSSY.RECONVERGENT B0, `(.L_x_55) ;  /* 0x0000021000007945 */ /* 0x000fe20003800200 */
[----:B------:R-:W-:Y:S01]  /*28b0*/  ISETP.GE.AND P0, PT, R16, 0x1, PT ;  /* 0x000000011000780c */ /* 0x000fe20003f06270 */
[----:B0-----:R-:W-:-:S05]  /*28c0*/  IMAD.SHL.U32 R11, R22, 0x2, RZ ;  /* 0x00000002160b7824 */ /* 0x001fca00078e00ff */
[----:B------:R-:W-:Y:S01]  /*28d0*/  LOP3.LUT R11, R10, R3, R11, 0x96, !PT ;  /* 0x000000030a0b7212 */ /* 0x000fe200078e960b */
[----:B------:R-:W-:-:S03]  /*28e0*/  IMAD.SHL.U32 R3, R17, 0x2, RZ ;  /* 0x0000000211037824 */ /* 0x000fc600078e00ff */
[----:B------:R-:W-:-:S04]  /*28f0*/  LOP3.LUT R11, R11, R22, RZ, 0x3c, !PT ;  /* 0x000000160b0b7212 */ /* 0x000fc800078e3cff */
[C---:B------:R-:W-:Y:S01]  /*2900*/  IADD3 R27, PT, PT, R0.reuse, 0x587c5, R11 ;  /* 0x000587c5001b7810 */ /* 0x040fe20007ffe00b */
[----:B------:R-:W-:Y:S02]  /*2910*/  IMAD.SHL.U32 R14, R11, 0x10, RZ ;  /* 0x000000100b0e7824 */ /* 0x000fe400078e00ff */
[----:B------:R-:W-:-:S03]  /*2920*/  VIADD R0, R0, 0xb0f8a ;  /* 0x000b0f8a00007836 */ /* 0x000fc60000000000 */
[----:B------:R-:W-:-:S04]  /*2930*/  LOP3.LUT R14, R17, R3, R14, 0x96, !PT ;  /* 0x00000003110e7212 */ /* 0x000fc800078e960e */
[----:B------:R-:W-:-:S05]  /*2940*/  LOP3.LUT R23, R14, R11, RZ, 0x3c, !PT ;  /* 0x0000000b0e177212 */ /* 0x000fca00078e3cff */
[----:B------:R-:W-:-:S04]  /*2950*/  IMAD.IADD R24, R23, 0x1, R0 ;  /* 0x0000000117187824 */ /* 0x000fc800078e0200 */
[----:B------:R-:W-:-:S03]  /*2960*/  IMAD.WIDE.U32 R24, R24, 0x200000, RZ ;  /* 0x0020000018187825 */ /* 0x000fc600078e00ff */
[----:B------:R-:W-:Y:S01]  /*2970*/  LOP3.LUT R26, R24, R27, RZ, 0x3c, !PT ;  /* 0x0000001b181a7212 */ /* 0x000fe200078e3cff */
[----:B------:R-:W-:-:S04]  /*2980*/  IMAD.MOV.U32 R27, RZ, RZ, R25 ;  /* 0x000000ffff1b7224 */ /* 0x000fc800078e0019 */
[----:B------:R-:W0:Y:S02]  /*2990*/  I2F.F64.U64 R24, R26 ;  /* 0x0000001a00187312 */ /* 0x000e240000301800 */
[----:B0-----:R-:W-:-:S08]  /*29a0*/  DFMA R24, R24, R28, 5.5511151231257827021e-17 ;  /* 0x3c9000001818742b */ /* 0x001fd0000000001c */
[----:B------:R-:W-:Y:S01]  /*29b0*/  DMUL R28, R24, R20 ;  /* 0x00000014181c7228 */ /* 0x000fe20000000000 */
[----:B------:R-:W-:Y:S10]  /*29c0*/  @!P0 BRA `(.L_x_56) ;  /* 0x0000000000288947 */ /* 0x000ff40003800000 */
[----:B------:R-:W-:Y:S01]  /*29d0*/  IMAD.MOV.U32 R3, RZ, RZ, RZ ;  /* 0x000000ffff037224 */ /* 0x000fe200078e00ff */
[----:B------:R-:W-:-:S07]  /*29e0*/  CS2R R20, SRZ ;  /* 0x0000000000147805 */ /* 0x000fce000001ff00 */
.L_x_58:
[----:B------:R-:W-:-:S06]  /*29f0*/  LEA R24, R3, UR22, 0x3 ;  /* 0x0000001603187c11 */ /* 0x000fcc000f8e18ff */
[----:B------:R-:W2:Y:S02]  /*2a00*/  LDL.64 R24, [R24] ;  /* 0x0000000018187983 */ /* 0x000ea40000100a00 */
[----:B--2---:R-:W-:-:S08]  /*2a10*/  DADD R20, R24, R20 ;  /* 0x0000000018147229 */ /* 0x004fd00000000014 */
[----:B------:R-:W-:-:S14]  /*2a20*/  DSETP.GE.AND P0, PT, R20, R28, PT ;  /* 0x0000001c1400722a */ /* 0x000fdc0003f06000 */
[----:B------:R-:W-:Y:S05]  /*2a30*/  @P0 BRA `(.L_x_57) ;  /* 0x0000000000140947 */ /* 0x000fea0003800000 */
[----:B------:R-:W-:-:S05]  /*2a40*/  VIADD R3, R3, 0x1 ;  /* 0x0000000103037836 */ /* 0x000fca0000000000 */
[----:B------:R-:W-:-:S13]  /*2a50*/  ISETP.NE.AND P0, PT, R3, R16, PT ;  /* 0x000000100300720c */ /* 0x000fda0003f05270 */
[----:B------:R-:W-:Y:S05]  /*2a60*/  @P0 BRA `(.L_x_58) ;  /* 0xfffffffc00e00947 */ /* 0x000fea000383ffff */
.L_x_56:
[----:B------:R0:W5:Y:S01]  /*2a70*/  LDL R3, [R1+0x1f50] ;  /* 0x001f500001037983 */ /* 0x0001620000100800 */
[----:B------:R-:W-:Y:S05]  /*2a80*/  BRA `(.L_x_59) ;  /* 0x0000000000087947 */ /* 0x000fea0003800000 */
.L_x_57:
[----:B------:R-:W-:-:S06]  /*2a90*/  LEA R3, R3, UR12, 0x2 ;  /* 0x0000000c03037c11 */ /* 0x000fcc000f8e10ff */
[----:B------:R-:W5:Y:S02]  /*2aa0*/  LDL R3, [R3] ;  /* 0x0000000003037983 */ /* 0x000f640000100800 */
.L_x_59:
[----:B------:R-:W-:Y:S05]  /*2ab0*/  BSYNC.RECONVERGENT B0 ;  /* 0x0000000000007941 */ /* 0x000fea0003800200 */
.L_x_55:
[----:B------:R-:W-:Y:S01]  /*2ac0*/  IMAD.U32 R17, RZ, RZ, UR7 ;  /* 0x00000007ff117e24 */ /* 0x000fe2000f8e00ff */
[----:B------:R-:W1:Y:S01]  /*2ad0*/  LDCU UR4, c[0x0][0x398] ;  /* 0x00007300ff0477ac */ /* 0x000e620008000800 */
[----:B-----5:R-:W-:Y:S01]  /*2ae0*/  LEA R14, R3, UR11, 0x2 ;  /* 0x0000000b030e7c11 */ /* 0x020fe2000f8e10ff */
[----:B------:R-:W-:Y:S02]  /*2af0*/  IMAD.MOV.U32 R21, RZ, RZ, 0x1 ;  /* 0x00000001ff157424 */ /* 0x000fe400078e00ff */
[----:B------:R-:W-:Y:S01]  /*2b00*/  IMAD.WIDE.U32 R16, R17, 0x4, R18 ;  /* 0x0000000411107825 */ /* 0x000fe200078e0012 */
[----:B------:R-:W-:Y:S02]  /*2b10*/  UIADD3 UR7, UPT, UPT, UR7, 0x1, URZ ;  /* 0x0000000107077890 */ /* 0x000fe4000fffe0ff */
[----:B------:R3:W-:Y:S04]  /*2b20*/  STL [R14], R21 ;  /* 0x000000150e007387 */ /* 0x0007e80000100800 */
[----:B------:R3:W-:Y:S01]  /*2b30*/  STG.E desc[UR8][R16.64], R3 ;  /* 0x0000000310007986 */ /* 0x0007e2000c101908 */
[----:B-1----:R-:W-:-:S09]  /*2b40*/  UISETP.NE.AND UP0, UPT, UR7, UR4, UPT ;  /* 0x000000040700728c */ /* 0x002fd2000bf05270 */
[----:B---3--:R-:W-:Y:S05]  /*2b50*/  BRA.U UP0, `(.L_x_60) ;  /* 0xffffffe900307547 */ /* 0x008fea000b83ffff */
.L_x_19:
[----:B--2--5:R-:W-:Y:S01]  /*2b60*/  IMAD.MOV.U32 R3, RZ, RZ, R6 ;  /* 0x000000ffff037224 */ /* 0x024fe200078e0006 */
[----:B------:R-:W-:Y:S01]  /*2b70*/  STG.E.64 desc[UR8][R12.64+0x18], R4 ;  /* 0x000018040c007986 */ /* 0x000fe2000c101b08 */
[----:B------:R-:W-:Y:S02]  /*2b80*/  IMAD.MOV.U32 R6, RZ, RZ, R7 ;  /* 0x000000ffff067224 */ /* 0x000fe400078e0007 */
[----:B------:R-:W-:Y:S01]  /*2b90*/  IMAD.MOV.U32 R7, RZ, RZ, R10 ;  /* 0x000000ffff077224 */ /* 0x000fe200078e000a */
[----:B------:R-:W-:Y:S01]  /*2ba0*/  STG.E.64 desc[UR8][R12.64+0x28], R8 ;  /* 0x000028080c007986 */ /* 0x000fe2000c101b08 */
[----:B------:R-:W-:-:S03]  /*2bb0*/  IMAD.MOV.U32 R22, RZ, RZ, R11 ;  /* 0x000000ffff167224 */ /* 0x000fc600078e000b */
[----:B------:R-:W-:Y:S04]  /*2bc0*/  STG.E desc[UR8][R12.64+0x20], R15 ;  /* 0x0000200f0c007986 */ /* 0x000fe8000c101908 */
[----:B------:R-:W-:Y:S04]  /*2bd0*/  STG.E.64 desc[UR8][R12.64], R2 ;  /* 0x000000020c007986 */ /* 0x000fe8000c101b08 */
[----:B------:R-:W-:Y:S04]  /*2be0*/  STG.E.64 desc[UR8][R12.64+0x8], R6 ;  /* 0x000008060c007986 */ /* 0x000fe8000c101b08 */
[----:B------:R-:W-:Y:S01]  /*2bf0*/  STG.E.64 desc[UR8][R12.64+0x10], R22 ;  /* 0x000010160c007986 */ /* 0x000fe2000c101b08 */
[----:B------:R-:W-:Y:S05]  /*2c00*/  EXIT ;  /* 0x000000000000794d */ /* 0x000fea0003800000 */
        .weak           $__internal_1_$__cuda_sm20_dblrcp_rn_slowpath_v3
        .type           $__internal_1_$__cuda_sm20_dblrcp_rn_slowpath_v3,@function
        .size           $__internal_1_$__cuda_sm20_dblrcp_rn_slowpath_v3,($_Z22construct_tours_kernelPiPdS0_iP17curandStateXORWOW$__internal_accurate_pow - $__internal_1_$__cuda_sm20_dblrcp_rn_slowpath_v3)
$__internal_1_$__cuda_sm20_dblrcp_rn_slowpath_v3:
[----:B------:R-:W-:Y:S01]  /*2c10*/  IMAD.MOV.U32 R26, RZ, RZ, R30 ;  /* 0x000000ffff1a7224 */ /* 0x000fe200078e001e */
[----:B------:R-:W-:Y:S05]  /*2c20*/  BSSY.RECONVERGENT B2, `(.L_x_61) ;  /* 0x0000024000027945 */ /* 0x000fea0003800200 */
[----:B------:R-:W-:-:S14]  /*2c30*/  DSETP.GTU.AND P0, PT, |R26|, +INF , PT ;  /* 0x7ff000001a00742a */ /* 0x000fdc0003f0c200 */
[----:B------:R-:W-:Y:S05]  /*2c40*/  @P0 BRA `(.L_x_62) ;  /* 0x00000000007c0947 */ /* 0x000fea0003800000 */
[----:B------:R-:W-:-:S05]  /*2c50*/  LOP3.LUT R33, R27, 0x7fffffff, RZ, 0xc0, !PT ;  /* 0x7fffffff1b217812 */ /* 0x000fca00078ec0ff */
[----:B------:R-:W-:-:S05]  /*2c60*/  VIADD R30, R33, 0xffffffff ;  /* 0xffffffff211e7836 */ /* 0x000fca0000000000 */
[----:B------:R-:W-:-:S13]  /*2c70*/  ISETP.GE.U32.AND P0, PT, R30, 0x7fefffff, PT ;  /* 0x7fefffff1e00780c */ /* 0x000fda0003f06070 */
[----:B------:R-:W-:Y:S01]  /*2c80*/  @P0 LOP3.LUT R31, R27, 0x7ff00000, RZ, 0x3c, !PT ;  /* 0x7ff000001b1f0812 */ /* 0x000fe200078e3cff */
[----:B------:R-:W-:Y:S01]  /*2c90*/  @P0 IMAD.MOV.U32 R30, RZ, RZ, RZ ;  /* 0x000000ffff1e0224 */ /* 0x000fe200078e00ff */
[----:B------:R-:W-:Y:S06]  /*2ca0*/  @P0 BRA `(.L_x_63) ;  /* 0x00000000006c0947 */ /* 0x000fec0003800000 */
[----:B------:R-:W-:-:S13]  /*2cb0*/  ISETP.GE.U32.AND P0, PT, R33, 0x1000001, PT ;  /* 0x010000012100780c */ /* 0x000fda0003f06070 */
[----:B------:R-:W-:Y:S05]  /*2cc0*/  @!P0 BRA `(.L_x_64) ;  /* 0x0000000000348947 */ /* 0x000fea0003800000 */
[----:B------:R-:W-:Y:S02]  /*2cd0*/  VIADD R31, R27, 0xc0200000 ;  /* 0xc02000001b1f7836 */ /* 0x000fe40000000000 */
[----:B------:R-:W-:Y:S02]  /*2ce0*/  IMAD.MOV.U32 R30, RZ, RZ, R26 ;  /* 0x000000ffff1e7224 */ /* 0x000fe400078e001a */
[----:B------:R-:W0:Y:S04]  /*2cf0*/  MUFU.RCP64H R35, R31 ;  /* 0x0000001f00237308 */ /* 0x000e280000001800 */
[----:B0-----:R-:W-:-:S08]  /*2d00*/  DFMA R36, -R30, R34, 1 ;  /* 0x3ff000001e24742b */ /* 0x001fd00000000122 */
[----:B------:R-:W-:-:S08]  /*2d10*/  DFMA R36, R36, R36, R36 ;  /* 0x000000242424722b */ /* 0x000fd00000000024 */
[----:B------:R-:W-:-:S08]  /*2d20*/  DFMA R36, R34, R36, R34 ;  /* 0x000000242224722b */ /* 0x000fd00000000022 */
[----:B------:R-:W-:-:S08]  /*2d30*/  DFMA R34, -R30, R36, 1 ;  /* 0x3ff000001e22742b */ /* 0x000fd00000000124 */
[----:B------:R-:W-:-:S08]  /*2d40*/  DFMA R34, R36, R34, R36 ;  /* 0x000000222422722b */ /* 0x000fd00000000024 */
[----:B------:R-:W-:-:S08]  /*2d50*/  DMUL R34, R34, 2.2250738585072013831e-308 ;  /* 0x0010000022227828 */ /* 0x000fd00000000000 */
[----:B------:R-:W-:-:S08]  /*2d60*/  DFMA R26, -R26, R34, 1 ;  /* 0x3ff000001a1a742b */ /* 0x000fd00000000122 */
[----:B------:R-:W-:-:S08]  /*2d70*/  DFMA R26, R26, R26, R26 ;  /* 0x0000001a1a1a722b */ /* 0x000fd0000000001a */
[----:B------:R-:W-:Y:S01]  /*2d80*/  DFMA R30, R34, R26, R34 ;  /* 0x0000001a221e722b */ /* 0x000fe20000000022 */
[----:B------:R-:W-:Y:S10]  /*2d90*/  BRA `(.L_x_63) ;  /* 0x0000000000307947 */ /* 0x000ff40003800000 */
.L_x_64:
[----:B------:R-:W-:Y:S01]  /*2da0*/  DMUL R26, R26, 8.11296384146066816958e+31 ;  /* 0x469000001a1a7828 */ /* 0x000fe20000000000 */
[----:B------:R-:W-:-:S05]  /*2db0*/  IMAD.MOV.U32 R30, RZ, RZ, R34 ;  /* 0x000000ffff1e7224 */ /* 0x000fca00078e0022 */
[----:B------:R-:W0:Y:S02]  /*2dc0*/  MUFU.RCP64H R31, R27 ;  /* 0x0000001b001f7308 */ /* 0x000e240000001800 */
[----:B0-----:R-:W-:-:S08]  /*2dd0*/  DFMA R34, -R26, R30, 1 ;  /* 0x3ff000001a22742b */ /* 0x001fd0000000011e */
[----:B------:R-:W-:-:S08]  /*2de0*/  DFMA R34, R34, R34, R34 ;  /* 0x000000222222722b */ /* 0x000fd00000000022 */
[----:B------:R-:W-:-:S08]  /*2df0*/  DFMA R34, R30, R34, R30 ;  /* 0x000000221e22722b */ /* 0x000fd0000000001e */
[----:B------:R-:W-:-:S08]  /*2e00*/  DFMA R30, -R26, R34, 1 ;  /* 0x3ff000001a1e742b */ /* 0x000fd00000000122 */
[----:B------:R-:W-:-:S08]  /*2e10*/  DFMA R30, R34, R30, R34 ;  /* 0x0000001e221e722b */ /* 0x000fd00000000022 */
[----:B------:R-:W-:Y:S01]  /*2e20*/  DMUL R30, R30, 8.11296384146066816958e+31 ;  /* 0x469000001e1e7828 */ /* 0x000fe20000000000 */
[----:B------:R-:W-:Y:S10]  /*2e30*/  BRA `(.L_x_63) ;  /* 0x0000000000087947 */ /* 0x000ff40003800000 */
.L_x_62:
[----:B------:R-:W-:Y:S01]  /*2e40*/  LOP3.LUT R31, R27, 0x80000, RZ, 0xfc, !PT ;  /* 0x000800001b1f7812 */ /* 0x000fe200078efcff */
[----:B------:R-:W-:-:S07]  /*2e50*/  IMAD.MOV.U32 R30, RZ, RZ, R26 ;  /* 0x000000ffff1e7224 */ /* 0x000fce00078e001a */
.L_x_63:
[----:B------:R-:W-:Y:S05]  /*2e60*/  BSYNC.RECONVERGENT B2 ;  /* 0x0000000000027941 */ /* 0x000fea0003800200 */
.L_x_61:
[----:B------:R-:W-:Y:S02]  /*2e70*/  IMAD.MOV.U32 R33, RZ, RZ, 0x0 ;  /* 0x00000000ff217424 */ /* 0x000fe400078e00ff */
[----:B------:R-:W-:Y:S02]  /*2e80*/  IMAD.MOV.U32 R26, RZ, RZ, R30 ;  /* 0x000000ffff1a7224 */ /* 0x000fe400078e001e */
[----:B------:R-:W-:Y:S01]  /*2e90*/  IMAD.MOV.U32 R27, RZ, RZ, R31 ;  /* 0x000000ffff1b7224 */ /* 0x000fe200078e001f */
[----:B------:R-:W-:Y:S06]  /*2ea0*/  RET.REL.NODEC R32 `(_Z22construct_tours_kernelPiPdS0_iP17curandStateXORWOW) ;  /* 0xffffffd020547950 */ /* 0x000fec0003c3ffff */
        .type           $_Z22construct_tours_kernelPiPdS0_iP17curandStateXORWOW$__internal_accurate_pow,@function
        .size           $_Z22construct_tours_kernelPiPdS0_iP17curandStateXORWOW$__internal_accurate_pow,(.L_x_90 - $_Z22construct_tours_kernelPiPdS0_iP17curandStateXORWOW$__internal_accurate_pow)
$_Z22construct_tours_kernelPiPdS0_iP17curandStateXORWOW$__internal_accurate_pow:
[----:B------:R-:W-:Y:S01]  /*2eb0*/  ISETP.GT.U32.AND P0, PT, R51, 0xfffff, PT ;  /* 0x000fffff3300780c */ /* 0x000fe20003f04070 */
[----:B------:R-:W-:Y:S01]  /*2ec0*/  IMAD.MOV.U32 R32, RZ, RZ, R51 ;  /* 0x000000ffff207224 */ /* 0x000fe200078e0033 */
[----:B------:R-:W-:Y:S01]  /*2ed0*/  UMOV UR18, 0x7d2cafe2 ;  /* 0x7d2cafe200127882 */ /* 0x000fe20000000000 */
[----:B------:R-:W-:Y:S01]  /*2ee0*/  IMAD.MOV.U32 R34, RZ, RZ, R50 ;  /* 0x000000ffff227224 */ /* 0x000fe200078e0032 */
[----:B------:R-:W-:Y:S01]  /*2ef0*/  UMOV UR19, 0x3eb0f5ff ;  /* 0x3eb0f5ff00137882 */ /* 0x000fe20000000000 */
[----:B------:R-:W-:Y:S01]  /*2f00*/  IMAD.MOV.U32 R36, RZ, RZ, 0x41ad3b5a ;  /* 0x41ad3b5aff247424 */ /* 0x000fe200078e00ff */
[----:B------:R-:W-:Y:S01]  /*2f10*/  UMOV UR20, 0x3b39803f ;  /* 0x3b39803f00147882 */ /* 0x000fe20000000000 */
[----:B------:R-:W-:Y:S01]  /*2f20*/  IMAD.MOV.U32 R37, RZ, RZ, 0x3ed0f5d2 ;  /* 0x3ed0f5d2ff257424 */ /* 0x000fe200078e00ff */
[----:B------:R-:W-:-:S05]  /*2f30*/  UMOV UR21, 0x3c7abc9e ;  /* 0x3c7abc9e00157882 */ /* 0x000fca0000000000 */
[----:B------:R-:W-:Y:S01]  /*2f40*/  @!P0 DMUL R30, R50, 1.80143985094819840000e+16 ;  /* 0x43500000321e8828 */ /* 0x000fe20000000000 */
[----:B------:R-:W-:-:S09]  /*2f50*/  SHF.R.U32.HI R51, RZ, 0x14, R51 ;  /* 0x00000014ff337819 */ /* 0x000fd20000011633 */
[----:B------:R-:W-:Y:S01]  /*2f60*/  @!P0 IMAD.MOV.U32 R32, RZ, RZ, R31 ;  /* 0x000000ffff208224 */ /* 0x000fe200078e001f */
[----:B------:R-:W-:Y:S01]  /*2f70*/  @!P0 LEA.HI R51, R31, 0xffffffca, RZ, 0xc ;  /* 0xffffffca1f338811 */ /* 0x000fe200078f60ff */
[----:B------:R-:W-:Y:S02]  /*2f80*/  @!P0 IMAD.MOV.U32 R34, RZ, RZ, R30 ;  /* 0x000000ffff228224 */ /* 0x000fe400078e001e */
[----:B------:R-:W-:Y:S01]  /*2f90*/  IMAD.MOV.U32 R31, RZ, RZ, 0x43300000 ;  /* 0x43300000ff1f7424 */ /* 0x000fe200078e00ff */
[----:B------:R-:W-:Y:S01]  /*2fa0*/  LOP3.LUT R32, R32, 0x800fffff, RZ, 0xc0, !PT ;  /* 0x800fffff20207812 */ /* 0x000fe200078ec0ff */
[----:B------:R-:W-:-:S03]  /*2fb0*/  VIADD R30, R51, 0xfffffc01 ;  /* 0xfffffc01331e7836 */ /* 0x000fc60000000000 */
[----:B------:R-:W-:Y:S01]  /*2fc0*/  LOP3.LUT R35, R32, 0x3ff00000, RZ, 0xfc, !PT ;  /* 0x3ff0000020237812 */ /* 0x000fe200078efcff */
[----:B------:R-:W-:-:S03]  /*2fd0*/  IMAD.MOV.U32 R32, RZ, RZ, RZ ;  /* 0x000000ffff207224 */ /* 0x000fc600078e00ff */
[----:B------:R-:W-:-:S13]  /*2fe0*/  ISETP.GE.U32.AND P1, PT, R35, 0x3ff6a09f, PT ;  /* 0x3ff6a09f2300780c */ /* 0x000fda0003f26070 */
[----:B------:R-:W-:Y:S02]  /*2ff0*/  @P1 VIADD R33, R35, 0xfff00000 ;  /* 0xfff0000023211836 */ /* 0x000fe40000000000 */
[----:B------:R-:W-:Y:S02]  /*3000*/  @P1 VIADD R30, R51, 0xfffffc02 ;  /* 0xfffffc02331e1836 */ /* 0x000fe40000000000 */
[----:B------:R-:W-:-:S03]  /*3010*/  @P1 IMAD.MOV.U32 R35, RZ, RZ, R33 ;  /* 0x000000ffff231224 */ /* 0x000fc600078e0021 */
[----:B------:R-:W-:-:S03]  /*3020*/  LOP3.LUT R30, R30, 0x80000000, RZ, 0x3c, !PT ;  /* 0x800000001e1e7812 */ /* 0x000fc600078e3cff */
[C---:B------:R-:W-:Y:S02]  /*3030*/  DADD R40, R34.reuse, 1 ;  /* 0x3ff0000022287429 */ /* 0x040fe40000000000 */
[----:B------:R-:W-:-:S04]  /*3040*/  DADD R34, R34, -1 ;  /* 0xbff0000022227429 */ /* 0x000fc80000000000 */
[----:B------:R-:W0:Y:S02]  /*3050*/  MUFU.RCP64H R33, R41 ;  /* 0x0000002900217308 */ /* 0x000e240000001800 */
[----:B0-----:R-:W-:-:S08]  /*3060*/  DFMA R38, -R40, R32, 1 ;  /* 0x3ff000002826742b */ /* 0x001fd00000000120 */
[----:B------:R-:W-:-:S08]  /*3070*/  DFMA R38, R38, R38, R38 ;  /* 0x000000262626722b */ /* 0x000fd00000000026 */
[----:B------:R-:W-:-:S08]  /*3080*/  DFMA R38, R32, R38, R32 ;  /* 0x000000262026722b */ /* 0x000fd00000000020 */
[----:B------:R-:W-:-:S08]  /*3090*/  DMUL R32, R34, R38 ;  /* 0x0000002622207228 */ /* 0x000fd00000000000 */
[----:B------:R-:W-:-:S08]  /*30a0*/  DFMA R32, R34, R38, R32 ;  /* 0x000000262220722b */ /* 0x000fd00000000020 */
[----:B------:R-:W-:-:S08]  /*30b0*/  DMUL R42, R32, R32 ;  /* 0x00000020202a7228 */ /* 0x000fd00000000000 */
[----:B------:R-:W-:Y:S01]  /*30c0*/  DFMA R36, R42, UR18, R36 ;  /* 0x000000122a247c2b */ /* 0x000fe20008000024 */
[----:B------:R-:W-:Y:S01]  /*30d0*/  UMOV UR18, 0x75488a3f ;  /* 0x75488a3f00127882 */ /* 0x000fe20000000000 */
[----:B------:R-:W-:-:S06]  /*30e0*/  UMOV UR19, 0x3ef3b20a ;  /* 0x3ef3b20a00137882 */ /* 0x000fcc0000000000 */
[----:B------:R-:W-:Y:S01]  /*30f0*/  DFMA R40, R42, R36, UR18 ;  /* 0x000000122a287e2b */ /* 0x000fe20008000024 */
[----:B------:R-:W-:Y:S01]  /*3100*/  UMOV UR18, 0xe4faecd5 ;  /* 0xe4faecd500127882 */ /* 0x000fe20000000000 */
[----:B------:R-:W-:Y:S01]  /*3110*/  UMOV UR19, 0x3f1745cd ;  /* 0x3f1745cd00137882 */ /* 0x000fe20000000000 */
[----:B------:R-:W-:-:S05]  /*3120*/  DADD R36, R34, -R32 ;  /* 0x0000000022247229 */ /* 0x000fca0000000820 */
[----:B------:R-:W-:Y:S01]  /*3130*/  DFMA R40, R42, R40, UR18 ;  /* 0x000000122a287e2b */ /* 0x000fe20008000028 */
[----:B------:R-:W-:Y:S01]  /*3140*/  UMOV UR18, 0x258a578b ;  /* 0x258a578b00127882 */ /* 0x000fe20000000000 */
[----:B------:R-:W-:Y:S01]  /*3150*/  UMOV UR19, 0x3f3c71c7 ;  /* 0x3f3c71c700137882 */ /* 0x000fe20000000000 */
[----:B------:R-:W-:-:S05]  /*3160*/  DADD R36, R36, R36 ;  /* 0x0000000024247229 */ /* 0x000fca0000000024 */
[----:B------:R-:W-:Y:S01]  /*3170*/  DFMA R40, R42, R40, UR18 ;  /* 0x000000122a287e2b */ /* 0x000fe20008000028 */
[----:B------:R-:W-:Y:S01]  /*3180*/  UMOV UR18, 0x9242b910 ;  /* 0x9242b91000127882 */ /* 0x000fe20000000000 */
[----:B------:R-:W-:Y:S01]  /*3190*/  UMOV UR19, 0x3f624924 ;  /* 0x3f62492400137882 */ /* 0x000fe20000000000 */
[----:B------:R-:W-:-:S05]  /*31a0*/  DFMA R36, R34, -R32, R36 ;  /* 0x800000202224722b */ /* 0x000fca0000000024 */
[----:B------:R-:W-:Y:S01]  /*31b0*/  DFMA R40, R42, R40, UR18 ;  /* 0x000000122a287e2b */ /* 0x000fe20008000028 */
[----:B------:R-:W-:Y:S01]  /*31c0*/  UMOV UR18, 0x99999dfb ;  /* 0x99999dfb00127882 */ /* 0x000fe20000000000 */
[----:B------:R-:W-:Y:S01]  /*31d0*/  UMOV UR19, 0x3f899999 ;  /* 0x3f89999900137882 */ /* 0x000fe20000000000 */
[----:B------:R-:W-:Y:S02]  /*31e0*/  DMUL R36, R38, R36 ;  /* 0x0000002426247228 */ /* 0x000fe40000000000 */
[----:B------:R-:W-:-:S03]  /*31f0*/  DMUL R38, R32, R32 ;  /* 0x0000002020267228 */ /* 0x000fc60000000000 */
[----:B------:R-:W-:Y:S01]  /*3200*/  DFMA R40, R42, R40, UR18 ;  /* 0x000000122a287e2b */ /* 0x000fe20008000028 */
[----:B------:R-:W-:Y:S01]  /*3210*/  UMOV UR18, 0x55555555 ;  /* 0x5555555500127882 */ /* 0x000fe20000000000 */
[----:B------:R-:W-:-:S06]  /*3220*/  UMOV UR19, 0x3fb55555 ;  /* 0x3fb5555500137882 */ /* 0x000fcc0000000000 */
[----:B------:R-:W-:-:S08]  /*3230*/  DFMA R34, R42, R40, UR18 ;  /* 0x000000122a227e2b */ /* 0x000fd00008000028 */
[----:B------:R-:W-:Y:S01]  /*3240*/  DADD R44, -R34, UR18 ;  /* 0x00000012222c7e29 */ /* 0x000fe20008000100 */
[----:B------:R-:W-:Y:S01]  /*3250*/  UMOV UR18, 0xb9e7b0 ;  /* 0x00b9e7b000127882 */ /* 0x000fe20000000000 */
[----:B------:R-:W-:-:S06]  /*3260*/  UMOV UR19, 0x3c46a4cb ;  /* 0x3c46a4cb00137882 */ /* 0x000fcc0000000000 */
[----:B------:R-:W-:Y:S02]  /*3270*/  DFMA R44, R42, R40, R44 ;  /* 0x000000282a2c722b */ /* 0x000fe4000000002c */
[----:B------:R-:W-:Y:S01]  /*3280*/  DFMA R42, R32, R32, -R38 ;  /* 0x00000020202a722b */ /* 0x000fe20000000826 */
[----:B------:R-:W-:Y:S02]  /*3290*/  VIADD R41, R37, 0x100000 ;  /* 0x0010000025297836 */ /* 0x000fe40000000000 */
[----:B------:R-:W-:-:S03]  /*32a0*/  IMAD.MOV.U32 R40, RZ, RZ, R36 ;  /* 0x000000ffff287224 */ /* 0x000fc600078e0024 */
[----:B------:R-:W-:Y:S01]  /*32b0*/  DADD R44, R44, -UR18 ;  /* 0x800000122c2c7e29 */ /* 0x000fe20008000000 */
[----:B------:R-:W-:Y:S01]  /*32c0*/  UMOV UR18, 0x80000000 ;  /* 0x8000000000127882 */ /* 0x000fe20000000000 */
[----:B------:R-:W-:Y:S01]  /*32d0*/  UMOV UR19, 0x43300000 ;  /* 0x4330000000137882 */ /* 0x000fe20000000000 */
[C---:B------:R-:W-:Y:S02]  /*32e0*/  DFMA R40, R32.reuse, R40, R42 ;  /* 0x000000282028722b */ /* 0x040fe4000000002a */
[----:B------:R-:W-:-:S08]  /*32f0*/  DMUL R42, R32, R38 ;  /* 0x00000026202a7228 */ /* 0x000fd00000000000 */
[----:B------:R-:W-:-:S08]  /*3300*/  DFMA R46, R32, R38, -R42 ;  /* 0x00000026202e722b */ /* 0x000fd0000000082a */
[----:B------:R-:W-:Y:S02]  /*3310*/  DFMA R46, R36, R38, R46 ;  /* 0x00000026242e722b */ /* 0x000fe4000000002e */
[----:B------:R-:W-:-:S06]  /*3320*/  DADD R38, R34, R44 ;  /* 0x0000000022267229 */ /* 0x000fcc000000002c */
[----:B------:R-:W-:Y:S02]  /*3330*/  DFMA R40, R32, R40, R46 ;  /* 0x000000282028722b */ /* 0x000fe4000000002e */
[----:B------:R-:W-:Y:S02]  /*3340*/  DADD R46, R34, -R38 ;  /* 0x00000000222e7229 */ /* 0x000fe40000000826 */
[----:B------:R-:W-:-:S06]  /*3350*/  DMUL R34, R38, R42 ;  /* 0x0000002a26227228 */ /* 0x000fcc0000000000 */
[----:B------:R-:W-:Y:S02]  /*3360*/  DADD R46, R44, R46 ;  /* 0x000000002c2e7229 */ /* 0x000fe4000000002e */
[----:B------:R-:W-:-:S08]  /*3370*/  DFMA R44, R38, R42, -R34 ;  /* 0x0000002a262c722b */ /* 0x000fd00000000822 */
[----:B------:R-:W-:-:S08]  /*3380*/  DFMA R40, R38, R40, R44 ;  /* 0x000000282628722b */ /* 0x000fd0000000002c */
[----:B------:R-:W-:-:S08]  /*3390*/  DFMA R46, R46, R42, R40 ;  /* 0x0000002a2e2e722b */ /* 0x000fd00000000028 */
[----:B------:R-:W-:-:S08]  /*33a0*/  DADD R40, R34, R46 ;  /* 0x0000000022287229 */ /* 0x000fd0000000002e */
[--C-:B------:R-:W-:Y:S02]  /*33b0*/  DADD R38, R32, R40.reuse ;  /* 0x0000000020267229 */ /* 0x100fe40000000028 */
[----:B------:R-:W-:-:S06]  /*33c0*/  DADD R34, R34, -R40 ;  /* 0x0000000022227229 */ /* 0x000fcc0000000828 */
[----:B------:R-:W-:Y:S02]  /*33d0*/  DADD R32, R32, -R38 ;  /* 0x0000000020207229 */ /* 0x000fe40000000826 */
[----:B------:R-:W-:-:S06]  /*33e0*/  DADD R34, R46, R34 ;  /* 0x000000002e227229 */ /* 0x000fcc0000000022 */
[----:B------:R-:W-:-:S08]  /*33f0*/  DADD R32, R40, R32 ;  /* 0x0000000028207229 */ /* 0x000fd00000000020 */
[----:B------:R-:W-:-:S08]  /*3400*/  DADD R32, R34, R32 ;  /* 0x0000000022207229 */ /* 0x000fd00000000020 */
[----:B------:R-:W-:Y:S02]  /*3410*/  DADD R36, R36, R32 ;  /* 0x0000000024247229 */ /* 0x000fe40000000020 */
[----:B------:R-:W-:Y:S01]  /*3420*/  DADD R32, R30, -UR18 ;  /* 0x800000121e207e29 */ /* 0x000fe20008000000 */
[----:B------:R-:W-:Y:S01]  /*3430*/  UMOV UR18, 0xfefa39ef ;  /* 0xfefa39ef00127882 */ /* 0x000fe20000000000 */
[----:B------:R-:W-:-:S04]  /*3440*/  UMOV UR19, 0x3fe62e42 ;  /* 0x3fe62e4200137882 */ /* 0x000fc80000000000 */
[----:B------:R-:W-:-:S08]  /*3450*/  DADD R34, R38, R36 ;  /* 0x0000000026227229 */ /* 0x000fd00000000024 */
[--C-:B------:R-:W-:Y:S02]  /*3460*/  DFMA R30, R32, UR18, R34.reuse ;  /* 0x00000012201e7c2b */ /* 0x100fe40008000022 */
[----:B------:R-:W-:-:S06]  /*3470*/  DADD R40, R38, -R34 ;  /* 0x0000000026287229 */ /* 0x000fcc0000000822 */
[----:B------:R-:W-:Y:S02]  /*3480*/  DFMA R38, R32, -UR18, R30 ;  /* 0x8000001220267c2b */ /* 0x000fe4000800001e */
[----:B------:R-:W-:-:S06]  /*3490*/  DADD R40, R36, R40 ;  /* 0x0000000024287229 */ /* 0x000fcc0000000028 */
[----:B------:R-:W-:Y:S01]  /*34a0*/  DADD R38, -R34, R38 ;  /* 0x0000000022267229 */ /* 0x000fe20000000126 */
[----:B------:R-:W-:Y:S02]  /*34b0*/  IMAD.MOV.U32 R35, RZ, RZ, R49 ;  /* 0x000000ffff237224 */ /* 0x000fe400078e0031 */
[----:B------:R-:W-:Y:S02]  /*34c0*/  IMAD.U32 R34, RZ, RZ, UR5 ;  /* 0x00000005ff227e24 */ /* 0x000fe4000f8e00ff */
[C---:B------:R-:W-:Y:S01]  /*34d0*/  IMAD.SHL.U32 R36, R35.reuse, 0x2, RZ ;  /* 0x0000000223247824 */ /* 0x040fe200078e00ff */
[----:B------:R-:W-:Y:S02]  /*34e0*/  LOP3.LUT R37, R35, 0xff0fffff, RZ, 0xc0, !PT ;  /* 0xff0fffff23257812 */ /* 0x000fe400078ec0ff */
[----:B------:R-:W-:Y:S02]  /*34f0*/  DADD R40, R40, -R38 ;  /* 0x0000000028287229 */ /* 0x000fe40000000826 */
[----:B------:R-:W-:-:S04]  /*3500*/  ISETP.GT.U32.AND P0, PT, R36, -0x2000001, PT ;  /* 0xfdffffff2400780c */ /* 0x000fc80003f04070 */
[----:B------:R-:W-:Y:S02]  /*3510*/  SEL R35, R37, R35, P0 ;  /* 0x0000002325237207 */ /* 0x000fe40000000000 */
[----:B------:R-:W-:-:S08]  /*3520*/  DFMA R32, R32, UR20, R40 ;  /* 0x0000001420207c2b */ /* 0x000fd00008000028 */
[----:B------:R-:W-:-:S08]  /*3530*/  DADD R38, R30, R32 ;  /* 0x000000001e267229 */ /* 0x000fd00000000020 */
[----:B------:R-:W-:Y:S02]  /*3540*/  DADD R30, R30, -R38 ;  /* 0x000000001e1e7229 */ /* 0x000fe40000000826 */
[----:B------:R-:W-:-:S06]  /*3550*/  DMUL R36, R38, R34 ;  /* 0x0000002226247228 */ /* 0x000fcc0000000000 */
[----:B------:R-:W-:Y:S02]  /*3560*/  DADD R30, R32, R30 ;  /* 0x00000000201e7229 */ /* 0x000fe4000000001e */
[----:B------:R-:W-:Y:S01]  /*3570*/  DFMA R38, R38, R34, -R36 ;  /* 0x000000222626722b */ /* 0x000fe20000000824 */
[----:B------:R-:W-:Y:S02]  /*3580*/  IMAD.MOV.U32 R32, RZ, RZ, 0x652b82fe ;  /* 0x652b82feff207424 */ /* 0x000fe400078e00ff */
[----:B------:R-:W-:-:S05]  /*3590*/  IMAD.MOV.U32 R33, RZ, RZ, 0x3ff71547 ;  /* 0x3ff71547ff217424 */ /* 0x000fca00078e00ff */
[----:B------:R-:W-:-:S08]  /*35a0*/  DFMA R34, R30, R34, R38 ;  /* 0x000000221e22722b */ /* 0x000fd00000000026 */
[----:B------:R-:W-:-:S08]  /*35b0*/  DADD R38, R36, R34 ;  /* 0x0000000024267229 */ /* 0x000fd00000000022 */
[----:B------:R-:W-:Y:S02]  /*35c0*/  DFMA R32, R38, R32, 6.75539944105574400000e+15 ;  /* 0x433800002620742b */ /* 0x000fe40000000020 */
[----:B------:R-:W-:Y:S01]  /*35d0*/  FSETP.GEU.AND P0, PT, |R39|, 4.1917929649353027344, PT ;  /* 0x4086232b2700780b */ /* 0x000fe20003f0e200 */
[----:B------:R-:W-:-:S05]  /*35e0*/  DADD R36, R36, -R38 ;  /* 0x0000000024247229 */ /* 0x000fca0000000826 */
[----:B------:R-:W-:-:S03]  /*35f0*/  DADD R30, R32, -6.75539944105574400000e+15 ;  /* 0xc3380000201e7429 */ /* 0x000fc60000000000 */
[----:B------:R-:W-:-:S05]  /*3600*/  DADD R34, R34, R36 ;  /* 0x0000000022227229 */ /* 0x000fca0000000024 */
[----:B------:R-:W-:Y:S01]  /*3610*/  DFMA R40, R30, -UR18, R38 ;  /* 0x800000121e287c2b */ /* 0x000fe20008000026 */
[----:B------:R-:W-:Y:S01]  /*3620*/  UMOV UR18, 0x3b39803f ;  /* 0x3b39803f00127882 */ /* 0x000fe20000000000 */
[----:B------:R-:W-:-:S06]  /*3630*/  UMOV UR19, 0x3c7abc9e ;  /* 0x3c7abc9e00137882 */ /* 0x000fcc0000000000 */
[----:B------:R-:W-:Y:S01]  /*3640*/  DFMA R40, R30, -UR18, R40 ;  /* 0x800000121e287c2b */ /* 0x000fe20008000028 */
[----:B------:R-:W-:Y:S01]  /*3650*/  UMOV UR18, 0x69ce2bdf ;  /* 0x69ce2bdf00127882 */ /* 0x000fe20000000000 */
[----:B------:R-:W-:Y:S01]  /*3660*/  IMAD.MOV.U32 R30, RZ, RZ, -0x35dec16 ;  /* 0xfca213eaff1e7424 */ /* 0x000fe200078e00ff */
[----:B------:R-:W-:Y:S01]  /*3670*/  UMOV UR19, 0x3e5ade15 ;  /* 0x3e5ade1500137882 */ /* 0x000fe20000000000 */
[----:B------:R-:W-:-:S06]  /*3680*/  IMAD.MOV.U32 R31, RZ, RZ, 0x3e928af3 ;  /* 0x3e928af3ff1f7424 */ /* 0x000fcc00078e00ff */
[----:B------:R-:W-:Y:S01]  /*3690*/  DFMA R30, R40, UR18, R30 ;  /* 0x00000012281e7c2b */ /* 0x000fe2000800001e */
[----:B------:R-:W-:Y:S01]  /*36a0*/  UMOV UR18, 0x62401315 ;  /* 0x6240131500127882 */ /* 0x000fe20000000000 */
[----:B------:R-:W-:-:S06]  /*36b0*/  UMOV UR19, 0x3ec71dee ;  /* 0x3ec71dee00137882 */ /* 0x000fcc0000000000 */
[----:B------:R-:W-:Y:S01]  /*36c0*/  DFMA R30, R40, R30, UR18 ;  /* 0x00000012281e7e2b */ /* 0x000fe2000800001e */
        /* <DEDUP_REMOVED lines=20> */
[----:B------:R-:W-:-:S08]  /*3810*/  DFMA R30, R40, R30, UR18 ;  /* 0x00000012281e7e2b */ /* 0x000fd0000800001e */
[----:B------:R-:W-:-:S08]  /*3820*/  DFMA R30, R40, R30, 1 ;  /* 0x3ff00000281e742b */ /* 0x000fd0000000001e */
[----:B------:R-:W-:-:S10]  /*3830*/  DFMA R30, R40, R30, 1 ;  /* 0x3ff00000281e742b */ /* 0x000fd4000000001e */
[----:B------:R-:W-:Y:S02]  /*3840*/  IMAD R37, R32, 0x100000, R31 ;  /* 0x0010000020257824 */ /* 0x000fe400078e021f */
[----:B------:R-:W-:Y:S01]  /*3850*/  IMAD.MOV.U32 R36, RZ, RZ, R30 ;  /* 0x000000ffff247224 */ /* 0x000fe200078e001e */
[----:B------:R-:W-:Y:S06]  /*3860*/  @!P0 BRA `(.L_x_65) ;  /* 0x0000000000308947 */ /* 0x000fec0003800000 */
[----:B------:R-:W-:Y:S01]  /*3870*/  FSETP.GEU.AND P1, PT, |R39|, 4.2275390625, PT ;  /* 0x408748002700780b */ /* 0x000fe20003f2e200 */
[C---:B------:R-:W-:Y:S02]  /*3880*/  DADD R36, R38.reuse, +INF ;  /* 0x7ff0000026247429 */ /* 0x040fe40000000000 */
[----:B------:R-:W-:-:S08]  /*3890*/  DSETP.GEU.AND P0, PT, R38, RZ, PT ;  /* 0x000000ff2600722a */ /* 0x000fd00003f0e000 */
[----:B------:R-:W-:Y:S02]  /*38a0*/  FSEL R36, R36, RZ, P0 ;  /* 0x000000ff24247208 */ /* 0x000fe40000000000 */
[----:B------:R-:W-:Y:S02]  /*38b0*/  @!P1 LEA.HI R33, R32, R32, RZ, 0x1 ;  /* 0x0000002020219211 */ /* 0x000fe400078f08ff */
[----:B------:R-:W-:Y:S02]  /*38c0*/  FSEL R37, R37, RZ, P0 ;  /* 0x000000ff25257208 */ /* 0x000fe40000000000 */
[----:B------:R-:W-:-:S05]  /*38d0*/  @!P1 SHF.R.S32.HI R33, RZ, 0x1, R33 ;  /* 0x00000001ff219819 */ /* 0x000fca0000011421 */
[----:B------:R-:W-:Y:S02]  /*38e0*/  @!P1 IMAD.IADD R32, R32, 0x1, -R33 ;  /* 0x0000000120209824 */ /* 0x000fe400078e0a21 */
[----:B------:R-:W-:-:S03]  /*38f0*/  @!P1 IMAD R31, R33, 0x100000, R31 ;  /* 0x00100000211f9824 */ /* 0x000fc600078e021f */
[----:B------:R-:W-:Y:S01]  /*3900*/  @!P1 LEA R33, R32, 0x3ff00000, 0x14 ;  /* 0x3ff0000020219811 */ /* 0x000fe200078ea0ff */
[----:B------:R-:W-:-:S06]  /*3910*/  @!P1 IMAD.MOV.U32 R32, RZ, RZ, RZ ;  /* 0x000000ffff209224 */ /* 0x000fcc00078e00ff */
[----:B------:R-:W-:-:S11]  /*3920*/  @!P1 DMUL R36, R30, R32 ;  /* 0x000000201e249228 */ /* 0x000fd60000000000 */
.L_x_65:
[----:B------:R-:W-:Y:S01]  /*3930*/  DFMA R34, R34, R36, R36 ;  /* 0x000000242222722b */ /* 0x000fe20000000024 */
[----:B------:R-:W-:Y:S01]  /*3940*/  IMAD.MOV.U32 R49, RZ, RZ, 0x0 ;  /* 0x00000000ff317424 */ /* 0x000fe200078e00ff */
[----:B------:R-:W-:-:S08]  /*3950*/  DSETP.NEU.AND P0, PT, |R36|, +INF , PT ;  /* 0x7ff000002400742a */ /* 0x000fd00003f0d200 */
[----:B------:R-:W-:Y:S02]  /*3960*/  FSEL R30, R36, R34, !P0 ;  /* 0x00000022241e7208 */ /* 0x000fe40004000000 */
[----:B------:R-:W-:Y:S01]  /*3970*/  FSEL R31, R37, R35, !P0 ;  /* 0x00000023251f7208 */ /* 0x000fe20004000000 */
[----:B------:R-:W-:Y:S06]  /*3980*/  RET.REL.NODEC R48 `(_Z22construct_tours_kernelPiPdS0_iP17curandStateXORWOW) ;  /* 0xffffffc4309c7950 */ /* 0x000fec0003c3ffff */
.L_x_66:
        /* <DEDUP_REMOVED lines=15> */
.L_x_90:


//--------------------- .text._Z22compute_lengths_kernelPiPdS0_i --------------------------
	.section	.text._Z22compute_lengths_kernelPiPdS0_i,"ax",@progbits
	.align	128
        .global         _Z22compute_lengths_kernelPiPdS0_i
        .type           _Z22compute_lengths_kernelPiPdS0_i,@function
        .size           _Z22compute_lengths_kernelPiPdS0_i,(.L_x_95 - _Z22compute_lengths_kernelPiPdS0_i)
        .other          _Z22compute_lengths_kernelPiPdS0_i,@"STO_CUDA_ENTRY STV_DEFAULT"
_Z22compute_lengths_kernelPiPdS0_i:
.text._Z22compute_lengths_kernelPiPdS0_i:
[----:B------:R-:W-:Y:S01]  /*0000*/  LDC R1, c[0x0][0x37c] ;  /* 0x0000df00ff017b82 */ /* 0x000fe20000000800 */
[----:B------:R-:W0:Y:S07]  /*0010*/  S2R R3, SR_TID.X ;  /* 0x0000000000037919 */ /* 0x000e2e0000002100 */
[----:B------:R-:W0:Y:S08]  /*0020*/  S2UR UR4, SR_CTAID.X ;  /* 0x00000000000479c3 */ /* 0x000e300000002500 */
[----:B------:R-:W0:Y:S02]  /*0030*/  LDC R0, c[0x0][0x360] ;  /* 0x0000d800ff007b82 */ /* 0x000e240000000800 */
[----:B0-----:R-:W-:-:S05]  /*0040*/  IMAD R0, R0, UR4, R3 ;  /* 0x0000000400007c24 */ /* 0x001fca000f8e0203 */
[----:B------:R-:W-:-:S13]  /*0050*/  ISETP.GT.AND P0, PT, R0, 0x3ff, PT ;  /* 0x000003ff0000780c */ /* 0x000fda0003f04270 */
[----:B------:R-:W-:Y:S05]  /*0060*/  @P0 EXIT ;  /* 0x000000000000094d */ /* 0x000fea0003800000 */
[----:B------:R-:W0:Y:S01]  /*0070*/  LDC R3, c[0x0][0x398] ;  /* 0x0000e600ff037b82 */ /* 0x000e220000000800 */
[----:B------:R-:W1:Y:S01]  /*0080*/  LDCU.64 UR6, c[0x0][0x358] ;  /* 0x00006b00ff0677ac */ /* 0x000e620008000a00 */
[----:B------:R-:W-:Y:S02]  /*0090*/  CS2R R18, SRZ ;  /* 0x0000000000127805 */ /* 0x000fe4000001ff00 */
[C---:B0-----:R-:W-:Y:S02]  /*00a0*/  ISETP.GE.AND P0, PT, R3.reuse, 0x2, PT ;  /* 0x000000020300780c */ /* 0x041fe40003f06270 */
[----:B------:R-:W-:-:S11]  /*00b0*/  IADD3 R4, PT, PT, R3, -0x1, RZ ;  /* 0xffffffff03047810 */ /* 0x000fd60007ffe0ff */
[----:B-1----:R-:W-:Y:S05]  /*00c0*/  @!P0 BRA `(.L_x_67) ;  /* 0x0000000400f48947 */ /* 0x002fea0003800000 */
[----:B------:R-:W-:Y:S01]  /*00d0*/  IADD3 R2, PT, PT, R3, -0x2, RZ ;  /* 0xfffffffe03027810 */ /* 0x000fe20007ffe0ff */
[----:B------:R-:W-:Y:S01]  /*00e0*/  HFMA2 R7, -RZ, RZ, 0, 0 ;  /* 0x00000000ff077431 */ /* 0x000fe200000001ff */
[----:B------:R-:W-:Y:S01]  /*00f0*/  LOP3.LUT R5, R4, 0x7, RZ, 0xc0, !PT ;  /* 0x0000000704057812 */ /* 0x000fe200078ec0ff */
[----:B------:R-:W-:Y:S01]  /*0100*/  IMAD R6, R0, R3, RZ ;  /* 0x0000000300067224 */ /* 0x000fe200078e02ff */
[----:B------:R-:W-:Y:S02]  /*0110*/  ISETP.GE.U32.AND P1, PT, R2, 0x7, PT ;  /* 0x000000070200780c */ /* 0x000fe40003f26070 */
[----:B------:R-:W-:Y:S02]  /*0120*/  CS2R R18, SRZ ;  /* 0x0000000000127805 */ /* 0x000fe4000001ff00 */
[----:B------:R-:W-:-:S09]  /*0130*/  ISETP.NE.AND P0, PT, R5, RZ, PT ;  /* 0x000000ff0500720c */ /* 0x000fd20003f05270 */
[----:B------:R-:W-:Y:S05]  /*0140*/  @!P1 BRA `(.L_x_68) ;  /* 0x0000000000e09947 */ /* 0x000fea0003800000 */
[----:B------:R-:W0:Y:S01]  /*0150*/  LDCU.64 UR4, c[0x0][0x380] ;  /* 0x00007000ff0477ac */ /* 0x000e220008000a00 */
[----:B------:R-:W-:Y:S02]  /*0160*/  LOP3.LUT R7, R4, 0xfffffff8, RZ, 0xc0, !PT ;  /* 0xfffffff804077812 */ /* 0x000fe400078ec0ff */
[----:B------:R-:W-:Y:S02]  /*0170*/  CS2R R18, SRZ ;  /* 0x0000000000127805 */ /* 0x000fe4000001ff00 */
[----:B------:R-:W-:Y:S02]  /*0180*/  MOV R2, R6 ;  /* 0x0000000600027202 */ /* 0x000fe40000000f00 */
[----:B------:R-:W-:Y:S01]  /*0190*/  IADD3 R24, PT, PT, -R7, RZ, RZ ;  /* 0x000000ff07187210 */ /* 0x000fe20007ffe1ff */
[----:B0-----:R-:W-:-:S04]  /*01a0*/  UIADD3 UR4, UP0, UPT, UR4, 0x10, URZ ;  /* 0x0000001004047890 */ /* 0x001fc8000ff1e0ff */
[----:B------:R-:W-:-:S12]  /*01b0*/  UIADD3.X UR5, UPT, UPT, URZ, UR5, URZ, UP0, !UPT ;  /* 0x00000005ff057290 */ /* 0x000fd800087fe4ff */
.L_x_69:
[----:B------:R-:W-:Y:S01]  /*01c0*/  MOV R14, UR4 ;  /* 0x00000004000e7c02 */ /* 0x000fe20008000f00 */
[----:B------:R-:W0:Y:S01]  /*01d0*/  LDC.64 R8, c[0x0][0x388] ;  /* 0x0000e200ff087b82 */ /* 0x000e220000000a00 */
[----:B------:R-:W-:-:S03]  /*01e0*/  MOV R15, UR5 ;  /* 0x00000005000f7c02 */ /* 0x000fc60008000f00 */
[----:B------:R-:W-:-:S05]  /*01f0*/  IMAD.WIDE R14, R2, 0x4, R14 ;  /* 0x00000004020e7825 */ /* 0x000fca00078e020e */
[----:B------:R-:W2:Y:S04]  /*0200*/  LDG.E R10, desc[UR6][R14.64+-0x10] ;  /* 0xfffff0060e0a7981 */ /* 0x000ea8000c1e1900 */
[----:B------:R-:W2:Y:S04]  /*0210*/  LDG.E R11, desc[UR6][R14.64+-0xc] ;  /* 0xfffff4060e0b7981 */ /* 0x000ea8000c1e1900 */
[----:B------:R-:W3:Y:S04]  /*0220*/  LDG.E R12, desc[UR6][R14.64+-0x8] ;  /* 0xfffff8060e0c7981 */ /* 0x000ee8000c1e1900 */
[----:B------:R-:W4:Y:S04]  /*0230*/  LDG.E R23, desc[UR6][R14.64+-0x4] ;  /* 0xfffffc060e177981 */ /* 0x000f28000c1e1900 */
[----:B------:R-:W5:Y:S04]  /*0240*/  LDG.E R21, desc[UR6][R14.64] ;  /* 0x000000060e157981 */ /* 0x000f68000c1e1900 */
[----:B------:R-:W5:Y:S04]  /*0250*/  LDG.E R20, desc[UR6][R14.64+0x4] ;  /* 0x000004060e147981 */ /* 0x000f68000c1e1900 */
[----:B------:R-:W5:Y:S04]  /*0260*/  LDG.E R22, desc[UR6][R14.64+0x8] ;  /* 0x000008060e167981 */ /* 0x000f68000c1e1900 */
[----:B------:R-:W5:Y:S04]  /*0270*/  LDG.E R28, desc[UR6][R14.64+0xc] ;  /* 0x00000c060e1c7981 */ /* 0x000f68000c1e1900 */
[----:B------:R1:W5:Y:S01]  /*0280*/  LDG.E R26, desc[UR6][R14.64+0x10] ;  /* 0x000010060e1a7981 */ /* 0x000362000c1e1900 */
[----:B--2---:R-:W-:-:S04]  /*0290*/  IMAD R17, R10, R3, R11 ;  /* 0x000000030a117224 */ /* 0x004fc800078e020b */
[----:B0-----:R-:W-:-:S06]  /*02a0*/  IMAD.WIDE R16, R17, 0x8, R8 ;  /* 0x0000000811107825 */ /* 0x001fcc00078e0208 */
[----:B------:R-:W2:Y:S01]  /*02b0*/  LDG.E.64 R16, desc[UR6][R16.64] ;  /* 0x0000000610107981 */ /* 0x000ea2000c1e1b00 */
[----:B---3--:R-:W-:-:S04]  /*02c0*/  IMAD R11, R11, R3, R12 ;  /* 0x000000030b0b7224 */ /* 0x008fc800078e020c */
[----:B------:R-:W-:-:S04]  /*02d0*/  IMAD.WIDE R10, R11, 0x8, R8 ;  /* 0x000000080b0a7825 */ /* 0x000fc800078e0208 */
[----:B----4-:R-:W-:Y:S02]  /*02e0*/  IMAD R13, R12, R3, R23 ;  /* 0x000000030c0d7224 */ /* 0x010fe400078e0217 */
[----:B------:R-:W3:Y:S02]  /*02f0*/  LDG.E.64 R10, desc[UR6][R10.64] ;  /* 0x000000060a0a7981 */ /* 0x000ee4000c1e1b00 */
[----:B------:R-:W-:-:S04]  /*0300*/  IMAD.WIDE R12, R13, 0x8, R8 ;  /* 0x000000080d0c7825 */ /* 0x000fc800078e0208 */
[----:B-----5:R-:W-:Y:S02]  /*0310*/  IMAD R23, R23, R3, R21 ;  /* 0x0000000317177224 */ /* 0x020fe400078e0215 */
[----:B------:R-:W4:Y:S02]  /*0320*/  LDG.E.64 R12, desc[UR6][R12.64] ;  /* 0x000000060c0c7981 */ /* 0x000f24000c1e1b00 */
[----:B-1----:R-:W-:-:S04]  /*0330*/  IMAD.WIDE R14, R23, 0x8, R8 ;  /* 0x00000008170e7825 */ /* 0x002fc800078e0208 */
[-C--:B------:R-:W-:Y:S02]  /*0340*/  IMAD R21, R21, R3.reuse, R20 ;  /* 0x0000000315157224 */ /* 0x080fe400078e0214 */
[----:B------:R-:W5:Y:S01]  /*0350*/  LDG.E.64 R14, desc[UR6][R14.64] ;  /* 0x000000060e0e7981 */ /* 0x000f62000c1e1b00 */
[-C--:B------:R-:W-:Y:S02]  /*0360*/  IMAD R23, R22, R3.reuse, R28 ;  /* 0x0000000316177224 */ /* 0x080fe400078e021c */
[----:B------:R-:W-:Y:S01]  /*0370*/  IMAD R25, R28, R3, R26 ;  /* 0x000000031c197224 */ /* 0x000fe200078e021a */
[----:B--2---:R-:W-:Y:S01]  /*0380*/  DADD R16, R16, R18 ;  /* 0x0000000010107229 */ /* 0x004fe20000000012 */
[----:B------:R-:W-:-:S04]  /*0390*/  IMAD.WIDE R18, R21, 0x8, R8 ;  /* 0x0000000815127825 */ /* 0x000fc800078e0208 */
[----:B------:R-:W-:Y:S02]  /*03a0*/  IMAD R21, R20, R3, R22 ;  /* 0x0000000314157224 */ /* 0x000fe400078e0216 */
[----:B------:R-:W2:Y:S02]  /*03b0*/  LDG.E.64 R18, desc[UR6][R18.64] ;  /* 0x0000000612127981 */ /* 0x000ea4000c1e1b00 */
[----:B------:R-:W-:-:S04]  /*03c0*/  IMAD.WIDE R20, R21, 0x8, R8 ;  /* 0x0000000815147825 */ /* 0x000fc800078e0208 */
[--C-:B------:R-:W-:Y:S02]  /*03d0*/  IMAD.WIDE R22, R23, 0x8, R8.reuse ;  /* 0x0000000817167825 */ /* 0x100fe400078e0208 */
[----:B------:R-:W2:Y:S02]  /*03e0*/  LDG.E.64 R20, desc[UR6][R20.64] ;  /* 0x0000000614147981 */ /* 0x000ea4000c1e1b00 */
[----:B------:R-:W-:Y:S02]  /*03f0*/  IMAD.WIDE R8, R25, 0x8, R8 ;  /* 0x0000000819087825 */ /* 0x000fe400078e0208 */
[----:B------:R-:W2:Y:S04]  /*0400*/  LDG.E.64 R22, desc[UR6][R22.64] ;  /* 0x0000000616167981 */ /* 0x000ea8000c1e1b00 */
[----:B------:R-:W2:Y:S01]  /*0410*/  LDG.E.64 R8, desc[UR6][R8.64] ;  /* 0x0000000608087981 */ /* 0x000ea2000c1e1b00 */
[----:B---3--:R-:W-:-:S08]  /*0420*/  DADD R10, R16, R10 ;  /* 0x00000000100a7229 */ /* 0x008fd0000000000a */
[----:B----4-:R-:W-:-:S08]  /*0430*/  DADD R10, R10, R12 ;  /* 0x000000000a0a7229 */ /* 0x010fd0000000000c */
[----:B-----5:R-:W-:Y:S01]  /*0440*/  DADD R10, R10, R14 ;  /* 0x000000000a0a7229 */ /* 0x020fe2000000000e */
[----:B------:R-:W-:-:S04]  /*0450*/  IADD3 R24, PT, PT, R24, 0x8, RZ ;  /* 0x0000000818187810 */ /* 0x000fc80007ffe0ff */
[----:B------:R-:W-:Y:S02]  /*0460*/  ISETP.NE.AND P1, PT, R24, RZ, PT ;  /* 0x000000ff1800720c */ /* 0x000fe40003f25270 */
[----:B------:R-:W-:Y:S01]  /*0470*/  IADD3 R2, PT, PT, R2, 0x8, RZ ;  /* 0x0000000802027810 */ /* 0x000fe20007ffe0ff */
[----:B--2---:R-:W-:-:S08]  /*0480*/  DADD R10, R10, R18 ;  /* 0x000000000a0a7229 */ /* 0x004fd00000000012 */
[----:B------:R-:W-:-:S08]  /*0490*/  DADD R10, R10, R20 ;  /* 0x000000000a0a7229 */ /* 0x000fd00000000014 */
[----:B------:R-:W-:-:S08]  /*04a0*/  DADD R10, R10, R22 ;  /* 0x000000000a0a7229 */ /* 0x000fd00000000016 */
[----:B------:R-:W-:Y:S01]  /*04b0*/  DADD R18, R10, R8 ;  /* 0x000000000a127229 */ /* 0x000fe20000000008 */
[----:B------:R-:W-:Y:S10]  /*04c0*/  @P1 BRA `(.L_x_69) ;  /* 0xfffffffc003c1947 */ /* 0x000ff4000383ffff */
.L_x_68:
[----:B------:R-:W-:Y:S05]  /*04d0*/  @!P0 BRA `(.L_x_67) ;  /* 0x0000000000f08947 */ /* 0x000fea0003800000 */
[----:B------:R-:W-:Y:S02]  /*04e0*/  ISETP.GE.U32.AND P0, PT, R5, 0x4, PT ;  /* 0x000000040500780c */ /* 0x000fe40003f06070 */
[----:B------:R-:W-:-:S04]  /*04f0*/  LOP3.LUT R16, R4, 0x3, RZ, 0xc0, !PT ;  /* 0x0000000304107812 */ /* 0x000fc800078ec0ff */
[----:B------:R-:W-:-:S07]  /*0500*/  ISETP.NE.AND P1, PT, R16, RZ, PT ;  /* 0x000000ff1000720c */ /* 0x000fce0003f25270 */
[----:B------:R-:W-:Y:S06]  /*0510*/  @!P0 BRA `(.L_x_70) ;  /* 0x0000000000688947 */ /* 0x000fec0003800000 */
[----:B------:R-:W0:Y:S01]  /*0520*/  LDC.64 R14, c[0x0][0x380] ;  /* 0x0000e000ff0e7b82 */ /* 0x000e220000000a00 */
[----:B------:R-:W-:-:S07]  /*0530*/  IADD3 R5, PT, PT, R6, R7, RZ ;  /* 0x0000000706057210 */ /* 0x000fce0007ffe0ff */
[----:B------:R-:W1:Y:S01]  /*0540*/  LDC.64 R8, c[0x0][0x388] ;  /* 0x0000e200ff087b82 */ /* 0x000e620000000a00 */
[----:B0-----:R-:W-:-:S05]  /*0550*/  IMAD.WIDE R14, R5, 0x4, R14 ;  /* 0x00000004050e7825 */ /* 0x001fca00078e020e */
[----:B------:R-:W2:Y:S04]  /*0560*/  LDG.E R10, desc[UR6][R14.64] ;  /* 0x000000060e0a7981 */ /* 0x000ea8000c1e1900 */
[----:B------:R-:W2:Y:S04]  /*0570*/  LDG.E R12, desc[UR6][R14.64+0x4] ;  /* 0x000004060e0c7981 */ /* 0x000ea8000c1e1900 */
[----:B------:R-:W3:Y:S04]  /*0580*/  LDG.E R5, desc[UR6][R14.64+0x8] ;  /* 0x000008060e057981 */ /* 0x000ee8000c1e1900 */
[----:B------:R-:W4:Y:S04]  /*0590*/  LDG.E R2, desc[UR6][R14.64+0xc] ;  /* 0x00000c060e027981 */ /* 0x000f28000c1e1900 */
[----:B------:R-:W5:Y:S01]  /*05a0*/  LDG.E R17, desc[UR6][R14.64+0x10] ;  /* 0x000010060e117981 */ /* 0x000f62000c1e1900 */
[----:B--2---:R-:W-:-:S04]  /*05b0*/  IMAD R11, R10, R3, R12 ;  /* 0x000000030a0b7224 */ /* 0x004fc800078e020c */
[----:B-1----:R-:W-:-:S04]  /*05c0*/  IMAD.WIDE R10, R11, 0x8, R8 ;  /* 0x000000080b0a7825 */ /* 0x002fc800078e0208 */
[-C--:B---3--:R-:W-:Y:S02]  /*05d0*/  IMAD R13, R12, R3.reuse, R5 ;  /* 0x000000030c0d7224 */ /* 0x088fe400078e0205 */
[----:B------:R-:W2:Y:S01]  /*05e0*/  LDG.E.64 R10, desc[UR6][R10.64] ;  /* 0x000000060a0a7981 */ /* 0x000ea2000c1e1b00 */
[----:B----4-:R-:W-:Y:S02]  /*05f0*/  IMAD R21, R5, R3, R2 ;  /* 0x0000000305157224 */ /* 0x010fe400078e0202 */
[----:B------:R-:W-:-:S06]  /*0600*/  IMAD.WIDE R12, R13, 0x8, R8 ;  /* 0x000000080d0c7825 */ /* 0x000fcc00078e0208 */
[----:B------:R-:W3:Y:S01]  /*0610*/  LDG.E.64 R12, desc[UR6][R12.64] ;  /* 0x000000060c0c7981 */ /* 0x000ee2000c1e1b00 */
[----:B------:R-:W-:-:S04]  /*0620*/  IMAD.WIDE R20, R21, 0x8, R8 ;  /* 0x0000000815147825 */ /* 0x000fc800078e0208 */
[----:B-----5:R-:W-:Y:S01]  /*0630*/  IMAD R17, R2, R3, R17 ;  /* 0x0000000302117224 */ /* 0x020fe200078e0211 */
[----:B------:R-:W4:Y:S03]  /*0640*/  LDG.E.64 R14, desc[UR6][R20.64] ;  /* 0x00000006140e7981 */ /* 0x000f26000c1e1b00 */
[----:B------:R-:W-:-:S06]  /*0650*/  IMAD.WIDE R8, R17, 0x8, R8 ;  /* 0x0000000811087825 */ /* 0x000fcc00078e0208 */
[----:B------:R-:W5:Y:S01]  /*0660*/  LDG.E.64 R8, desc[UR6][R8.64] ;  /* 0x0000000608087981 */ /* 0x000f62000c1e1b00 */
[----:B------:R-:W-:Y:S01]  /*0670*/  IADD3 R7, PT, PT, R7, 0x4, RZ ;  /* 0x0000000407077810 */ /* 0x000fe20007ffe0ff */
[----:B--2---:R-:W-:-:S08]  /*0680*/  DADD R18, R18, R10 ;  /* 0x0000000012127229 */ /* 0x004fd0000000000a */
[----:B---3--:R-:W-:-:S08]  /*0690*/  DADD R18, R18, R12 ;  /* 0x0000000012127229 */ /* 0x008fd0000000000c */
[----:B----4-:R-:W-:-:S08]  /*06a0*/  DADD R18, R18, R14 ;  /* 0x0000000012127229 */ /* 0x010fd0000000000e */
[----:B-----5:R-:W-:-:S11]  /*06b0*/  DADD R18, R18, R8 ;  /* 0x0000000012127229 */ /* 0x020fd60000000008 */
.L_x_70:
[----:B------:R-:W-:Y:S05]  /*06c0*/  @!P1 BRA `(.L_x_67) ;  /* 0x0000000000749947 */ /* 0x000fea0003800000 */
[----:B------:R-:W0:Y:S01]  /*06d0*/  LDC.64 R10, c[0x0][0x380] ;  /* 0x0000e000ff0a7b82 */ /* 0x000e220000000a00 */
[----:B------:R-:W-:Y:S02]  /*06e0*/  ISETP.NE.AND P0, PT, R16, 0x1, PT ;  /* 0x000000011000780c */ /* 0x000fe40003f05270 */
[----:B------:R-:W-:-:S04]  /*06f0*/  LOP3.LUT R2, R4, 0x1, RZ, 0xc0, !PT ;  /* 0x0000000104027812 */ /* 0x000fc800078ec0ff */
[----:B------:R-:W-:Y:S01]  /*0700*/  ISETP.NE.U32.AND P1, PT, R2, 0x1, PT ;  /* 0x000000010200780c */ /* 0x000fe20003f25070 */
[----:B------:R-:W1:Y:S06]  /*0710*/  LDC.64 R8, c[0x0][0x380] ;  /* 0x0000e000ff087b82 */ /* 0x000e6c0000000a00 */
[----:B------:R-:W-:Y:S02]  /*0720*/  @P0 IADD3 R15, PT, PT, R6, R7, RZ ;  /* 0x00000007060f0210 */ /* 0x000fe40007ffe0ff */
[----:B------:R-:W-:-:S03]  /*0730*/  @P0 IADD3 R7, PT, PT, R7, 0x2, RZ ;  /* 0x0000000207070810 */ /* 0x000fc60007ffe0ff */
[----:B0-----:R-:W-:-:S05]  /*0740*/  @P0 IMAD.WIDE R14, R15, 0x4, R10 ;  /* 0x000000040f0e0825 */ /* 0x001fca00078e020a */
[----:B------:R-:W2:Y:S04]  /*0750*/  @P0 LDG.E R10, desc[UR6][R14.64] ;  /* 0x000000060e0a0981 */ /* 0x000ea8000c1e1900 */
[----:B------:R-:W2:Y:S01]  /*0760*/  @P0 LDG.E R16, desc[UR6][R14.64+0x4] ;  /* 0x000004060e100981 */ /* 0x000ea2000c1e1900 */
[----:B------:R-:W-:Y:S02]  /*0770*/  @!P1 IADD3 R13, PT, PT, R6, R7, RZ ;  /* 0x00000007060d9210 */ /* 0x000fe40007ffe0ff */
[----:B------:R-:W0:Y:S01]  /*0780*/  LDC.64 R6, c[0x0][0x388] ;  /* 0x0000e200ff067b82 */ /* 0x000e220000000a00 */
[----:B------:R-:W3:Y:S02]  /*0790*/  @P0 LDG.E R17, desc[UR6][R14.64+0x8] ;  /* 0x000008060e110981 */ /* 0x000ee4000c1e1900 */
[----:B-1----:R-:W-:-:S05]  /*07a0*/  @!P1 IMAD.WIDE R12, R13, 0x4, R8 ;  /* 0x000000040d0c9825 */ /* 0x002fca00078e0208 */
[----:B------:R-:W4:Y:S01]  /*07b0*/  @!P1 LDG.E R2, desc[UR6][R12.64] ;  /* 0x000000060c029981 */ /* 0x000f22000c1e1900 */
[----:B------:R-:W1:Y:S03]  /*07c0*/  LDC.64 R8, c[0x0][0x388] ;  /* 0x0000e200ff087b82 */ /* 0x000e660000000a00 */
[----:B------:R-:W4:Y:S01]  /*07d0*/  @!P1 LDG.E R5, desc[UR6][R12.64+0x4] ;  /* 0x000004060c059981 */ /* 0x000f22000c1e1900 */
[----:B--2---:R-:W-:-:S04]  /*07e0*/  @P0 IMAD R11, R10, R3, R16 ;  /* 0x000000030a0b0224 */ /* 0x004fc800078e0210 */
[----:B-1----:R-:W-:-:S04]  /*07f0*/  @P0 IMAD.WIDE R10, R11, 0x8, R8 ;  /* 0x000000080b0a0825 */ /* 0x002fc800078e0208 */
[----:B---3--:R-:W-:Y:S02]  /*0800*/  @P0 IMAD R17, R16, R3, R17 ;  /* 0x0000000310110224 */ /* 0x008fe400078e0211 */
[----:B------:R-:W2:Y:S02]  /*0810*/  @P0 LDG.E.64 R10, desc[UR6][R10.64] ;  /* 0x000000060a0a0981 */ /* 0x000ea4000c1e1b00 */
[----:B------:R-:W-:-:S04]  /*0820*/  @P0 IMAD.WIDE R16, R17, 0x8, R8 ;  /* 0x0000000811100825 */ /* 0x000fc800078e0208 */
[----:B----4-:R-:W-:Y:S02]  /*0830*/  @!P1 IMAD R5, R2, R3, R5 ;  /* 0x0000000302059224 */ /* 0x010fe400078e0205 */
[----:B------:R-:W3:Y:S02]  /*0840*/  @P0 LDG.E.64 R16, desc[UR6][R16.64] ;  /* 0x0000000610100981 */ /* 0x000ee4000c1e1b00 */
[----:B0-----:R-:W-:-:S06]  /*0850*/  @!P1 IMAD.WIDE R6, R5, 0x8, R6 ;  /* 0x0000000805069825 */ /* 0x001fcc00078e0206 */
[----:B------:R-:W4:Y:S01]  /*0860*/  @!P1 LDG.E.64 R6, desc[UR6][R6.64] ;  /* 0x0000000606069981 */ /* 0x000f22000c1e1b00 */
[----:B--2---:R-:W-:-:S08]  /*0870*/  @P0 DADD R8, R18, R10 ;  /* 0x0000000012080229 */ /* 0x004fd0000000000a */
[----:B---3--:R-:W-:-:S08]  /*0880*/  @P0 DADD R18, R8, R16 ;  /* 0x0000000008120229 */ /* 0x008fd00000000010 */
[----:B----4-:R-:W-:-:S11]  /*0890*/  @!P1 DADD R18, R18, R6 ;  /* 0x0000000012129229 */ /* 0x010fd60000000006 */
.L_x_67:
[----:B------:R-:W0:Y:S01]  /*08a0*/  LDC.64 R8, c[0x0][0x380] ;  /* 0x0000e000ff087b82 */ /* 0x000e220000000a00 */
[----:B------:R-:W-:-:S05]  /*08b0*/  IMAD R7, R0, R3, RZ ;  /* 0x0000000300077224 */ /* 0x000fca00078e02ff */
[----:B------:R-:W-:Y:S01]  /*08c0*/  IADD3 R5, PT, PT, R4, R7, RZ ;  /* 0x0000000704057210 */ /* 0x000fe20007ffe0ff */
[----:B0-----:R-:W-:-:S04]  /*08d0*/  IMAD.WIDE R6, R7, 0x4, R8 ;  /* 0x0000000407067825 */ /* 0x001fc800078e0208 */
[----:B------:R-:W-:Y:S02]  /*08e0*/  IMAD.WIDE R4, R5, 0x4, R8 ;  /* 0x0000000405047825 */ /* 0x000fe400078e0208 */
[----:B------:R-:W2:Y:S01]  /*08f0*/  LDG.E R6, desc[UR6][R6.64] ;  /* 0x0000000606067981 */ /* 0x000ea2000c1e1900 */
[----:B------:R-:W0:Y:S03]  /*0900*/  LDC.64 R8, c[0x0][0x388] ;  /* 0x0000e200ff087b82 */ /* 0x000e260000000a00 */
[----:B------:R-:W2:Y:S02]  /*0910*/  LDG.E R4, desc[UR6][R4.64] ;  /* 0x0000000604047981 */ /* 0x000ea4000c1e1900 */
[----:B--2---:R-:W-:-:S04]  /*0920*/  IMAD R3, R4, R3, R6 ;  /* 0x0000000304037224 */ /* 0x004fc800078e0206 */
[----:B0-----:R-:W-:Y:S02]  /*0930*/  IMAD.WIDE R2, R3, 0x8, R8 ;  /* 0x0000000803027825 */ /* 0x001fe400078e0208 */
[----:B------:R-:W0:Y:S04]  /*0940*/  LDC.64 R8, c[0x0][0x390] ;  /* 0x0000e400ff087b82 */ /* 0x000e280000000a00 */
[----:B------:R-:W2:Y:S01]  /*0950*/  LDG.E.64 R2, desc[UR6][R2.64] ;  /* 0x0000000602027981 */ /* 0x000ea2000c1e1b00 */
[----:B0-----:R-:W-:Y:S01]  /*0960*/  IMAD.WIDE R8, R0, 0x8, R8 ;  /* 0x0000000800087825 */ /* 0x001fe200078e0208 */
[----:B--2---:R-:W-:-:S07]  /*0970*/  DADD R18, R2, R18 ;  /* 0x0000000002127229 */ /* 0x004fce0000000012 */
[----:B------:R-:W-:Y:S01]  /*0980*/  STG.E.64 desc[UR6][R8.64], R18 ;  /* 0x0000001208007986 */ /* 0x000fe2000c101b06 */
[----:B------:R-:W-:Y:S05]  /*0990*/  EXIT ;  /* 0x000000000000794d */ /* 0x000fea0003800000 */
.L_x_71:
        /* <DEDUP_REMOVED lines=14> */
.L_x_95:


//--------------------- .text._Z24compute_distances_kernelPdS_S_i --------------------------
	.section	.text._Z24compute_distances_kernelPdS_S_i,"ax",@progbits
	.align	128
        .global         _Z24compute_distances_kernelPdS_S_i
        .type           _Z24compute_distances_kernelPdS_S_i,@function
        .size           _Z24compute_distances_kernelPdS_S_i,(.L_x_91 - _Z24compute_distances_kernelPdS_S_i)
        .other          _Z24compute_distances_kernelPdS_S_i,@"STO_CUDA_ENTRY STV_DEFAULT"
_Z24compute_distances_kernelPdS_S_i:
.text._Z24compute_distances_kernelPdS_S_i:
[----:B------:R-:W-:Y:S01]  /*0000*/  LDC R1, c[0x0][0x37c] ;  /* 0x0000df00ff017b82 */ /* 0x000fe20000000800 */
[----:B------:R-:W0:Y:S07]  /*0010*/  S2R R3, SR_TID.X ;  /* 0x0000000000037919 */ /* 0x000e2e0000002100 */
[----:B------:R-:W0:Y:S01]  /*0020*/  S2UR UR4, SR_CTAID.X ;  /* 0x00000000000479c3 */ /* 0x000e220000002500 */
[----:B------:R-:W1:Y:S01]  /*0030*/  LDCU UR6, c[0x0][0x398] ;  /* 0x00007300ff0677ac */ /* 0x000e620008000800 */
[----:B------:R-:W2:Y:S06]  /*0040*/  S2R R5, SR_TID.Y ;  /* 0x0000000000057919 */ /* 0x000eac0000002200 */
[----:B------:R-:W0:Y:S08]  /*0050*/  LDC R0, c[0x0][0x360] ;  /* 0x0000d800ff007b82 */ /* 0x000e300000000800 */
[----:B------:R-:W2:Y:S08]  /*0060*/  S2UR UR5, SR_CTAID.Y ;  /* 0x00000000000579c3 */ /* 0x000eb00000002600 */
[----:B------:R-:W2:Y:S01]  /*0070*/  LDC R2, c[0x0][0x364] ;  /* 0x0000d900ff027b82 */ /* 0x000ea20000000800 */
[----:B0-----:R-:W-:-:S02]  /*0080*/  IMAD R0, R0, UR4, R3 ;  /* 0x0000000400007c24 */ /* 0x001fc4000f8e0203 */
[----:B--2---:R-:W-:-:S05]  /*0090*/  IMAD R3, R2, UR5, R5 ;  /* 0x0000000502037c24 */ /* 0x004fca000f8e0205 */
[----:B------:R-:W-:-:S04]  /*00a0*/  VIMNMX R2, PT, PT, R0, R3, !PT ;  /* 0x0000000300027248 */ /* 0x000fc80007fe0100 */
[----:B-1----:R-:W-:-:S13]  /*00b0*/  ISETP.GE.AND P0, PT, R2, UR6, PT ;  /* 0x0000000602007c0c */ /* 0x002fda000bf06270 */
[----:B------:R-:W-:Y:S05]  /*00c0*/  @P0 EXIT ;  /* 0x000000000000094d */ /* 0x000fea0003800000 */
[----:B------:R-:W0:Y:S01]  /*00d0*/  LDC.64 R14, c[0x0][0x388] ;  /* 0x0000e200ff0e7b82 */ /* 0x000e220000000a00 */
[----:B------:R-:W1:Y:S07]  /*00e0*/  LDCU.64 UR4, c[0x0][0x358] ;  /* 0x00006b00ff0477ac */ /* 0x000e6e0008000a00 */
[----:B------:R-:W2:Y:S01]  /*00f0*/  LDC.64 R10, c[0x0][0x380] ;  /* 0x0000e000ff0a7b82 */ /* 0x000ea20000000a00 */
[----:B0-----:R-:W-:-:S04]  /*0100*/  IMAD.WIDE R12, R0, 0x8, R14 ;  /* 0x00000008000c7825 */ /* 0x001fc800078e020e */
[C---:B------:R-:W-:Y:S02]  /*0110*/  IMAD.WIDE.U32 R14, R3.reuse, 0x8, R14 ;  /* 0x00000008030e7825 */ /* 0x040fe400078e000e */
[----:B-1----:R-:W3:Y:S02]  /*0120*/  LDG.E.64 R12, desc[UR4][R12.64] ;  /* 0x000000040c0c7981 */ /* 0x002ee4000c1e1b00 */
[--C-:B--2---:R-:W-:Y:S02]  /*0130*/  IMAD.WIDE R8, R0, 0x8, R10.reuse ;  /* 0x0000000800087825 */ /* 0x104fe400078e020a */
[----:B------:R-:W3:Y:S02]  /*0140*/  LDG.E.64 R14, desc[UR4][R14.64] ;  /* 0x000000040e0e7981 */ /* 0x000ee4000c1e1b00 */
[----:B------:R-:W-:Y:S02]  /*0150*/  IMAD.WIDE.U32 R10, R3, 0x8, R10 ;  /* 0x00000008030a7825 */ /* 0x000fe400078e000a */
[----:B------:R-:W2:Y:S04]  /*0160*/  LDG.E.64 R8, desc[UR4][R8.64] ;  /* 0x0000000408087981 */ /* 0x000ea8000c1e1b00 */
[----:B------:R-:W2:Y:S01]  /*0170*/  LDG.E.64 R10, desc[UR4][R10.64] ;  /* 0x000000040a0a7981 */ /* 0x000ea2000c1e1b00 */
[----:B------:R-:W-:Y:S01]  /*0180*/  BSSY.RECONVERGENT B0, `(.L_x_72) ;  /* 0x0000017000007945 */ /* 0x000fe20003800200 */
[----:B---3--:R-:W-:Y:S01]  /*0190*/  DADD R6, R12, -R14 ;  /* 0x000000000c067229 */ /* 0x008fe2000000080e */
[----:B------:R-:W-:Y:S01]  /*01a0*/  IMAD.MOV.U32 R14, RZ, RZ, 0x0 ;  /* 0x00000000ff0e7424 */ /* 0x000fe200078e00ff */
[----:B------:R-:W-:Y:S01]  /*01b0*/  MOV R15, 0x3fd80000 ;  /* 0x3fd80000000f7802 */ /* 0x000fe20000000f00 */
[----:B--2---:R-:W-:-:S05]  /*01c0*/  DADD R4, R8, -R10 ;  /* 0x0000000008047229 */ /* 0x004fca000000080a */
[----:B------:R-:W-:-:S08]  /*01d0*/  DMUL R6, R6, R6 ;  /* 0x0000000606067228 */ /* 0x000fd00000000000 */
[----:B------:R-:W-:-:S06]  /*01e0*/  DFMA R4, R4, R4, R6 ;  /* 0x000000040404722b */ /* 0x000fcc0000000006 */
[----:B------:R-:W0:Y:S04]  /*01f0*/  MUFU.RSQ64H R7, R5 ;  /* 0x0000000500077308 */ /* 0x000e280000001c00 */
[----:B------:R-:W-:-:S05]  /*0200*/  VIADD R6, R5, 0xfcb00000 ;  /* 0xfcb0000005067836 */ /* 0x000fca0000000000 */
[----:B------:R-:W-:Y:S01]  /*0210*/  ISETP.GE.U32.AND P0, PT, R6, 0x7ca00000, PT ;  /* 0x7ca000000600780c */ /* 0x000fe20003f06070 */
[----:B0-----:R-:W-:-:S08]  /*0220*/  DMUL R12, R6, R6 ;  /* 0x00000006060c7228 */ /* 0x001fd00000000000 */
[----:B------:R-:W-:-:S08]  /*0230*/  DFMA R12, R4, -R12, 1 ;  /* 0x3ff00000040c742b */ /* 0x000fd0000000080c */
[----:B------:R-:W-:Y:S02]  /*0240*/  DFMA R8, R12, R14, 0.5 ;  /* 0x3fe000000c08742b */ /* 0x000fe4000000000e */
[----:B------:R-:W-:-:S08]  /*0250*/  DMUL R12, R6, R12 ;  /* 0x0000000c060c7228 */ /* 0x000fd00000000000 */
[----:B------:R-:W-:-:S08]  /*0260*/  DFMA R8, R8, R12, R6 ;  /* 0x0000000c0808722b */ /* 0x000fd00000000006 */
[----:B------:R-:W-:Y:S02]  /*0270*/  DMUL R10, R4, R8 ;  /* 0x00000008040a7228 */ /* 0x000fe40000000000 */
[----:B------:R-:W-:Y:S01]  /*0280*/  VIADD R17, R9, 0xfff00000 ;  /* 0xfff0000009117836 */ /* 0x000fe20000000000 */
[----:B------:R-:W-:-:S05]  /*0290*/  MOV R16, R8 ;  /* 0x0000000800107202 */ /* 0x000fca0000000f00 */
[----:B------:R-:W-:-:S08]  /*02a0*/  DFMA R12, R10, -R10, R4 ;  /* 0x8000000a0a0c722b */ /* 0x000fd00000000004 */
[----:B------:R-:W-:Y:S01]  /*02b0*/  DFMA R14, R12, R16, R10 ;  /* 0x000000100c0e722b */ /* 0x000fe2000000000a */
[----:B------:R-:W-:Y:S10]  /*02c0*/  @!P0 BRA `(.L_x_73) ;  /* 0x0000000000088947 */ /* 0x000ff40003800000 */
[----:B------:R-:W-:-:S07]  /*02d0*/  MOV R2, 0x2f0 ;  /* 0x000002f000027802 */ /* 0x000fce0000000f00 */
[----:B------:R-:W-:Y:S05]  /*02e0*/  CALL.REL.NOINC `($__internal_2_$__cuda_sm20_dsqrt_rn_f64_mediumpath_v1) ;  /* 0x00000000001c7944 */ /* 0x000fea0003c00000 */
.L_x_73:
[----:B------:R-:W-:Y:S05]  /*02f0*/  BSYNC.RECONVERGENT B0 ;  /* 0x0000000000007941 */ /* 0x000fea0003800200 */
.L_x_72:
[----:B------:R-:W0:Y:S01]  /*0300*/  LDC.64 R4, c[0x0][0x390] ;  /* 0x0000e400ff047b82 */ /* 0x000e220000000a00 */
[----:B------:R-:W1:Y:S02]  /*0310*/  LDCU UR6, c[0x0][0x398] ;  /* 0x00007300ff0677ac */ /* 0x000e640008000800 */
[----:B-1----:R-:W-:-:S04]  /*0320*/  IMAD R3, R0, UR6, R3 ;  /* 0x0000000600037c24 */ /* 0x002fc8000f8e0203 */
[----:B0-----:R-:W-:-:S05]  /*0330*/  IMAD.WIDE R2, R3, 0x8, R4 ;  /* 0x0000000803027825 */ /* 0x001fca00078e0204 */
[----:B------:R-:W-:Y:S01]  /*0340*/  STG.E.64 desc[UR4][R2.64], R14 ;  /* 0x0000000e02007986 */ /* 0x000fe2000c101b04 */
[----:B------:R-:W-:Y:S05]  /*0350*/  EXIT ;  /* 0x000000000000794d */ /* 0x000fea0003800000 */
        .weak           $__internal_2_$__cuda_sm20_dsqrt_rn_f64_mediumpath_v1
        .type           $__internal_2_$__cuda_sm20_dsqrt_rn_f64_mediumpath_v1,@function
        .size           $__internal_2_$__cuda_sm20_dsqrt_rn_f64_mediumpath_v1,(.L_x_91 - $__internal_2_$__cuda_sm20_dsqrt_rn_f64_mediumpath_v1)
$__internal_2_$__cuda_sm20_dsqrt_rn_f64_mediumpath_v1:
[----:B------:R-:W-:Y:S01]  /*0360*/  ISETP.GE.U32.AND P0, PT, R6, -0x3400000, PT ;  /* 0xfcc000000600780c */ /* 0x000fe20003f06070 */
[----:B------:R-:W-:Y:S01]  /*0370*/  BSSY.RECONVERGENT B1, `(.L_x_74) ;  /* 0x0000024000017945 */ /* 0x000fe20003800200 */
[----:B------:R-:W-:-:S11]  /*0380*/  IMAD.MOV.U32 R9, RZ, RZ, R17 ;  /* 0x000000ffff097224 */ /* 0x000fd600078e0011 */
[----:B------:R-:W-:Y:S05]  /*0390*/  @!P0 BRA `(.L_x_75) ;  /* 0x0000000000208947 */ /* 0x000fea0003800000 */
[----:B------:R-:W-:-:S10]  /*03a0*/  DFMA.RM R8, R12, R8, R10 ;  /* 0x000000080c08722b */ /* 0x000fd4000000400a */
[----:B------:R-:W-:-:S04]  /*03b0*/  IADD3 R6, P0, PT, R8, 0x1, RZ ;  /* 0x0000000108067810 */ /* 0x000fc80007f1e0ff */
[----:B------:R-:W-:-:S06]  /*03c0*/  IADD3.X R7, PT, PT, RZ, R9, RZ, P0, !PT ;  /* 0x00000009ff077210 */ /* 0x000fcc00007fe4ff */
[----:B------:R-:W-:-:S08]  /*03d0*/  DFMA.RP R4, -R8, R6, R4 ;  /* 0x000000060804722b */ /* 0x000fd00000008104 */
[----:B------:R-:W-:-:S06]  /*03e0*/  DSETP.GT.AND P0, PT, R4, RZ, PT ;  /* 0x000000ff0400722a */ /* 0x000fcc0003f04000 */
[----:B------:R-:W-:Y:S02]  /*03f0*/  FSEL R6, R6, R8, P0 ;  /* 0x0000000806067208 */ /* 0x000fe40000000000 */
[----:B------:R-:W-:Y:S01]  /*0400*/  FSEL R7, R7, R9, P0 ;  /* 0x0000000907077208 */ /* 0x000fe20000000000 */
[----:B------:R-:W-:Y:S06]  /*0410*/  BRA `(.L_x_76) ;  /* 0x0000000000647947 */ /* 0x000fec0003800000 */
.L_x_75:
[----:B------:R-:W-:-:S14]  /*0420*/  DSETP.NE.AND P0, PT, R4, RZ, PT ;  /* 0x000000ff0400722a */ /* 0x000fdc0003f05000 */
[----:B------:R-:W-:Y:S05]  /*0430*/  @!P0 BRA `(.L_x_77) ;  /* 0x0000000000588947 */ /* 0x000fea0003800000 */
[----:B------:R-:W-:-:S13]  /*0440*/  ISETP.GE.AND P0, PT, R5, RZ, PT ;  /* 0x000000ff0500720c */ /* 0x000fda0003f06270 */
[----:B------:R-:W-:Y:S01]  /*0450*/  @!P0 IMAD.MOV.U32 R6, RZ, RZ, 0x0 ;  /* 0x00000000ff068424 */ /* 0x000fe200078e00ff */
[----:B------:R-:W-:Y:S01]  /*0460*/  @!P0 MOV R7, 0xfff80000 ;  /* 0xfff8000000078802 */ /* 0x000fe20000000f00 */
[----:B------:R-:W-:Y:S06]  /*0470*/  @!P0 BRA `(.L_x_76) ;  /* 0x00000000004c8947 */ /* 0x000fec0003800000 */
[----:B------:R-:W-:-:S13]  /*0480*/  ISETP.GT.AND P0, PT, R5, 0x7fefffff, PT ;  /* 0x7fefffff0500780c */ /* 0x000fda0003f04270 */
[----:B------:R-:W-:Y:S05]  /*0490*/  @P0 BRA `(.L_x_77) ;  /* 0x0000000000400947 */ /* 0x000fea0003800000 */
[----:B------:R-:W-:Y:S01]  /*04a0*/  DMUL R4, R4, 8.11296384146066816958e+31 ;  /* 0x4690000004047828 */ /* 0x000fe20000000000 */
[----:B------:R-:W-:Y:S01]  /*04b0*/  IMAD.MOV.U32 R6, RZ, RZ, RZ ;  /* 0x000000ffff067224 */ /* 0x000fe200078e00ff */
[----:B------:R-:W-:Y:S01]  /*04c0*/  MOV R10, 0x0 ;  /* 0x00000000000a7802 */ /* 0x000fe20000000f00 */
[----:B------:R-:W-:-:S03]  /*04d0*/  IMAD.MOV.U32 R11, RZ, RZ, 0x3fd80000 ;  /* 0x3fd80000ff0b7424 */ /* 0x000fc600078e00ff */
[----:B------:R-:W0:Y:S02]  /*04e0*/  MUFU.RSQ64H R7, R5 ;  /* 0x0000000500077308 */ /* 0x000e240000001c00 */
[----:B0-----:R-:W-:-:S08]  /*04f0*/  DMUL R8, R6, R6 ;  /* 0x0000000606087228 */ /* 0x001fd00000000000 */
[----:B------:R-:W-:-:S08]  /*0500*/  DFMA R8, R4, -R8, 1 ;  /* 0x3ff000000408742b */ /* 0x000fd00000000808 */
[----:B------:R-:W-:Y:S02]  /*0510*/  DFMA R10, R8, R10, 0.5 ;  /* 0x3fe00000080a742b */ /* 0x000fe4000000000a */
[----:B------:R-:W-:-:S08]  /*0520*/  DMUL R8, R6, R8 ;  /* 0x0000000806087228 */ /* 0x000fd00000000000 */
[----:B------:R-:W-:-:S08]  /*0530*/  DFMA R8, R10, R8, R6 ;  /* 0x000000080a08722b */ /* 0x000fd00000000006 */
[----:B------:R-:W-:Y:S02]  /*0540*/  DMUL R6, R4, R8 ;  /* 0x0000000804067228 */ /* 0x000fe40000000000 */
[----:B------:R-:W-:-:S06]  /*0550*/  IADD3 R9, PT, PT, R9, -0x100000, RZ ;  /* 0xfff0000009097810 */ /* 0x000fcc0007ffe0ff */
[----:B------:R-:W-:-:S08]  /*0560*/  DFMA R10, R6, -R6, R4 ;  /* 0x80000006060a722b */ /* 0x000fd00000000004 */
[----:B------:R-:W-:-:S10]  /*0570*/  DFMA R6, R8, R10, R6 ;  /* 0x0000000a0806722b */ /* 0x000fd40000000006 */
[----:B------:R-:W-:Y:S01]  /*0580*/  VIADD R7, R7, 0xfcb00000 ;  /* 0xfcb0000007077836 */ /* 0x000fe20000000000 */
[----:B------:R-:W-:Y:S06]  /*0590*/  BRA `(.L_x_76) ;  /* 0x0000000000047947 */ /* 0x000fec0003800000 */
.L_x_77:
[----:B------:R-:W-:-:S11]  /*05a0*/  DADD R6, R4, R4 ;  /* 0x0000000004067229 */ /* 0x000fd60000000004 */
.L_x_76:
[----:B------:R-:W-:Y:S05]  /*05b0*/  BSYNC.RECONVERGENT B1 ;  /* 0x0000000000017941 */ /* 0x000fea0003800200 */
.L_x_74:
[----:B------:R-:W-:Y:S01]  /*05c0*/  MOV R4, R2 ;  /* 0x0000000200047202 */ /* 0x000fe20000000f00 */
[----:B------:R-:W-:Y:S01]  /*05d0*/  IMAD.MOV.U32 R5, RZ, RZ, 0x0 ;  /* 0x00000000ff057424 */ /* 0x000fe200078e00ff */
[----:B------:R-:W-:Y:S01]  /*05e0*/  MOV R14, R6 ;  /* 0x00000006000e7202 */ /* 0x000fe20000000f00 */
[----:B------:R-:W-:Y:S02]  /*05f0*/  IMAD.MOV.U32 R15, RZ, RZ, R7 ;  /* 0x000000ffff0f7224 */ /* 0x000fe400078e0007 */
[----:B------:R-:W-:Y:S05]  /*0600*/  RET.REL.NODEC R4 `(_Z24compute_distances_kernelPdS_S_i) ;  /* 0xfffffff8047c7950 */ /* 0x000fea0003c3ffff */
.L_x_78:
        /* <DEDUP_REMOVED lines=15> */
.L_x_91:


//--------------------- .text._Z8init_rngP17curandStateXORWOWi --------------------------
	.section	.text._Z8init_rngP17curandStateXORWOWi,"ax",@progbits
	.align	128
        .global         _Z8init_rngP17curandStateXORWOWi
        .type           _Z8init_rngP17curandStateXORWOWi,@function
        .size           _Z8init_rngP17curandStateXORWOWi,(.L_x_97 - _Z8init_rngP17curandStateXORWOWi)
        .other          _Z8init_rngP17curandStateXORWOWi,@"STO_CUDA_ENTRY STV_DEFAULT"
_Z8init_rngP17curandStateXORWOWi:
.text._Z8init_rngP17curandStateXORWOWi:
[----:B------:R-:W-:Y:S01]  /*0000*/  LDC R1, c[0x0][0x37c] ;  /* 0x0000df00ff017b82 */ /* 0x000fe20000000800 */
[----:B------:R-:W0:Y:S01]  /*0010*/  S2R R13, SR_TID.X ;  /* 0x00000000000d7919 */ /* 0x000e220000002100 */
[----:B------:R-:W0:Y:S01]  /*0020*/  LDCU UR4, c[0x0][0x360] ;  /* 0x00006c00ff0477ac */ /* 0x000e220008000800 */
[----:B------:R-:W0:Y:S02]  /*0030*/  S2R R0, SR_CTAID.X ;  /* 0x0000000000007919 */ /* 0x000e240000002500 */
[----:B0-----:R-:W-:-:S05]  /*0040*/  IMAD R13, R0, UR4, R13 ;  /* 0x00000004000d7c24 */ /* 0x001fca000f8e020d */
[----:B------:R-:W-:-:S13]  /*0050*/  ISETP.GT.AND P0, PT, R13, 0x3ff, PT ;  /* 0x000003ff0d00780c */ /* 0x000fda0003f04270 */
[----:B------:R-:W-:Y:S05]  /*0060*/  @P0 EXIT ;  /* 0x000000000000094d */ /* 0x000fea0003800000 */
[----:B------:R-:W0:Y:S01]  /*0070*/  LDC R2, c[0x0][0x388] ;  /* 0x0000e200ff027b82 */ /* 0x000e220000000800 */
[----:B------:R-:W1:Y:S01]  /*0080*/  LDCU.64 UR4, c[0x0][0x358] ;  /* 0x00006b00ff0477ac */ /* 0x000e620008000a00 */
[----:B------:R-:W-:Y:S01]  /*0090*/  IMAD.MOV.U32 R3, RZ, RZ, -0x266e14b1 ;  /* 0xd991eb4fff037424 */ /* 0x000fe200078e00ff */
[----:B------:R-:W-:Y:S05]  /*00a0*/  BSSY.RECONVERGENT B0, `(.L_x_79) ;  /* 0x00000e2000007945 */ /* 0x000fea0003800200 */
[----:B------:R-:W2:Y:S01]  /*00b0*/  LDC.64 R6, c[0x0][0x380] ;  /* 0x0000e000ff067b82 */ /* 0x000ea20000000a00 */
[C---:B0-----:R-:W-:Y:S02]  /*00c0*/  LOP3.LUT R0, R2.reuse, 0xaad26b49, RZ, 0x3c, !PT ;  /* 0xaad26b4902007812 */ /* 0x041fe400078e3cff */
[----:B------:R-:W-:-:S03]  /*00d0*/  ISETP.GT.AND P0, PT, R2, -0x1, PT ;  /* 0xffffffff0200780c */ /* 0x000fc60003f04270 */
[----:B------:R-:W-:Y:S01]  /*00e0*/  IMAD R0, R0, 0x4182bed5, RZ ;  /* 0x4182bed500007824 */ /* 0x000fe200078e02ff */
[----:B------:R-:W-:Y:S01]  /*00f0*/  SEL R3, R3, 0x8bf16996, P0 ;  /* 0x8bf1699603037807 */ /* 0x000fe20000000000 */
[C---:B--2---:R-:W-:Y:S01]  /*0100*/  IMAD.WIDE R6, R13.reuse, 0x30, R6 ;  /* 0x000000300d067825 */ /* 0x044fe200078e0206 */
[----:B------:R-:W-:Y:S02]  /*0110*/  ISETP.NE.AND P0, PT, R13, RZ, PT ;  /* 0x000000ff0d00720c */ /* 0x000fe40003f05270 */
[C---:B------:R-:W-:Y:S01]  /*0120*/  IADD3 R4, PT, PT, R3.reuse, 0x64f0c9, R0 ;  /* 0x0064f0c903047810 */ /* 0x040fe20007ffe000 */
[C---:B------:R-:W-:Y:S01]  /*0130*/  VIADD R5, R0.reuse, 0x75bcd15 ;  /* 0x075bcd1500057836 */ /* 0x040fe20000000000 */
[C---:B------:R-:W-:Y:S01]  /*0140*/  LOP3.LUT R8, R0.reuse, 0x159a55e5, RZ, 0x3c, !PT ;  /* 0x159a55e500087812 */ /* 0x040fe200078e3cff */
[----:B------:R-:W-:Y:S01]  /*0150*/  VIADD R11, R0, 0x583f19 ;  /* 0x00583f19000b7836 */ /* 0x000fe20000000000 */
[C---:B------:R-:W-:Y:S01]  /*0160*/  LOP3.LUT R10, R3.reuse, 0x5491333, RZ, 0x3c, !PT ;  /* 0x05491333030a7812 */ /* 0x040fe200078e3cff */
[----:B------:R-:W-:Y:S01]  /*0170*/  VIADD R9, R3, 0x1f123bb5 ;  /* 0x1f123bb503097836 */ /* 0x000fe20000000000 */
[----:B-1----:R0:W-:Y:S04]  /*0180*/  STG.E.64 desc[UR4][R6.64], R4 ;  /* 0x0000000406007986 */ /* 0x0021e8000c101b04 */
[----:B------:R0:W-:Y:S04]  /*0190*/  STG.E.64 desc[UR4][R6.64+0x8], R8 ;  /* 0x0000080806007986 */ /* 0x0001e8000c101b04 */
[----:B------:R0:W-:Y:S01]  /*01a0*/  STG.E.64 desc[UR4][R6.64+0x10], R10 ;  /* 0x0000100a06007986 */ /* 0x0001e2000c101b04 */
[----:B------:R-:W-:Y:S05]  /*01b0*/  @!P0 BRA `(.L_x_80) ;  /* 0x0000000c00408947 */ /* 0x000fea0003800000 */
[----:B------:R-:W-:Y:S01]  /*01c0*/  SHF.R.S32.HI R0, RZ, 0x1f, R13 ;  /* 0x0000001fff007819 */ /* 0x000fe2000001140d */
[----:B------:R-:W-:-:S07]  /*01d0*/  IMAD.MOV.U32 R12, RZ, RZ, RZ ;  /* 0x000000ffff0c7224 */ /* 0x000fce00078e00ff */
.L_x_86:
[----:B-1----:R-:W-:Y:S01]  /*01e0*/  LOP3.LUT R2, R13, 0x3, RZ, 0xc0, !PT ;  /* 0x000000030d027812 */ /* 0x002fe200078ec0ff */
[----:B------:R-:W-:Y:S03]  /*01f0*/  BSSY.RECONVERGENT B1, `(.L_x_81) ;  /* 0x00000c6000017945 */ /* 0x000fe60003800200 */
[----:B------:R-:W-:-:S04]  /*0200*/  ISETP.NE.U32.AND P0, PT, R2, RZ, PT ;  /* 0x000000ff0200720c */ /* 0x000fc80003f05070 */
[----:B------:R-:W-:-:S13]  /*0210*/  ISETP.NE.AND.EX P0, PT, RZ, RZ, PT, P0 ;  /* 0x000000ffff00720c */ /* 0x000fda0003f05300 */
[----:B------:R-:W-:Y:S05]  /*0220*/  @!P0 BRA `(.L_x_82) ;  /* 0x0000000c00088947 */ /* 0x000fea0003800000 */
[----:B0-----:R-:W0:Y:S01]  /*0230*/  LDC.64 R8, c[0x4][RZ] ;  /* 0x01000000ff087b82 */ /* 0x001e220000000a00 */
[----:B------:R-:W-:Y:S02]  /*0240*/  IMAD.MOV.U32 R14, RZ, RZ, RZ ;  /* 0x000000ffff0e7224 */ /* 0x000fe400078e00ff */
[----:B0-----:R-:W-:-:S07]  /*0250*/  IMAD.WIDE.U32 R8, R12, 0xc80, R8 ;  /* 0x00000c800c087825 */ /* 0x001fce00078e0008 */
.L_x_85:
[----:B-1----:R-:W-:Y:S01]  /*0260*/  IMAD.MOV.U32 R15, RZ, RZ, RZ ;  /* 0x000000ffff0f7224 */ /* 0x002fe200078e00ff */
[----:B------:R-:W-:Y:S01]  /*0270*/  CS2R R2, SRZ ;  /* 0x0000000000027805 */ /* 0x000fe2000001ff00 */
[----:B------:R-:W-:Y:S01]  /*0280*/  IMAD.MOV.U32 R17, RZ, RZ, RZ ;  /* 0x000000ffff117224 */ /* 0x000fe200078e00ff */
[----:B------:R-:W-:-:S07]  /*0290*/  CS2R R4, SRZ ;  /* 0x0000000000047805 */ /* 0x000fce000001ff00 */
.L_x_84:
[----:B------:R-:W-:-:S05]  /*02a0*/  IMAD.WIDE.U32 R10, R17, 0x4, R6 ;  /* 0x00000004110a7825 */ /* 0x000fca00078e0006 */
[----:B------:R0:W5:Y:S01]  /*02b0*/  LDG.E R16, desc[UR4][R10.64+0x4] ;  /* 0x000004040a107981 */ /* 0x000162000c1e1900 */
[----:B------:R-:W-:-:S07]  /*02c0*/  IMAD.MOV.U32 R19, RZ, RZ, RZ ;  /* 0x000000ffff137224 */ /* 0x000fce00078e00ff */
.L_x_83:
[----:B-----5:R-:W-:Y:S01]  /*02d0*/  SHF.R.U32.HI R24, RZ, R19, R16 ;  /* 0x00000013ff187219 */ /* 0x020fe20000011610 */
[----:B0-----:R-:W-:-:S03]  /*02e0*/  IMAD.SHL.U32 R10, R17, 0x20, RZ ;  /* 0x00000020110a7824 */ /* 0x001fc600078e00ff */
[----:B------:R-:W-:Y:S01]  /*02f0*/  LOP3.LUT R11, R24, 0x1, RZ, 0xc0, !PT ;  /* 0x00000001180b7812 */ /* 0x000fe200078ec0ff */
[----:B------:R-:W-:-:S03]  /*0300*/  IMAD.IADD R10, R10, 0x1, R19 ;  /* 0x000000010a0a7824 */ /* 0x000fc600078e0213 */
[----:B------:R-:W-:Y:S01]  /*0310*/  ISETP.NE.U32.AND P0, PT, R11, 0x1, PT ;  /* 0x000000010b00780c */ /* 0x000fe20003f05070 */
[----:B------:R-:W-:-:S03]  /*0320*/  IMAD R11, R10, 0x5, RZ ;  /* 0x000000050a0b7824 */ /* 0x000fc600078e02ff */
[----:B------:R-:W-:Y:S01]  /*0330*/  R2P PR, R24, 0x7e ;  /* 0x0000007e18007804 */ /* 0x000fe20000000000 */
[----:B------:R-:W-:-:S08]  /*0340*/  IMAD.WIDE.U32 R10, R11, 0x4, R8 ;  /* 0x000000040b0a7825 */ /* 0x000fd000078e0008 */
[----:B------:R-:W2:Y:S04]  /*0350*/  @!P0 LDG.E R18, desc[UR4][R10.64] ;  /* 0x000000040a128981 */ /* 0x000ea8000c1e1900 */
[----:B------:R-:W3:Y:S04]  /*0360*/  @!P0 LDG.E R20, desc[UR4][R10.64+0x10] ;  /* 0x000010040a148981 */ /* 0x000ee8000c1e1900 */
[----:B------:R-:W4:Y:S04]  /*0370*/  @P1 LDG.E R22, desc[UR4][R10.64+0x14] ;  /* 0x000014040a161981 */ /* 0x000f28000c1e1900 */
[----:B------:R-:W4:Y:S04]  /*0380*/  @P2 LDG.E R26, desc[UR4][R10.64+0x28] ;  /* 0x000028040a1a2981 */ /* 0x000f28000c1e1900 */
[----:B------:R-:W4:Y:S04]  /*0390*/  @!P0 LDG.E R21, desc[UR4][R10.64+0x4] ;  /* 0x000004040a158981 */ /* 0x000f28000c1e1900 */
[----:B------:R-:W4:Y:S04]  /*03a0*/  @!P0 LDG.E R23, desc[UR4][R10.64+0xc] ;  /* 0x00000c040a178981 */ /* 0x000f28000c1e1900 */
[----:B------:R-:W4:Y:S04]  /*03b0*/  @P1 LDG.E R25, desc[UR4][R10.64+0x18] ;  /* 0x000018040a191981 */ /* 0x000f28000c1e1900 */
[----:B------:R-:W4:Y:S04]  /*03c0*/  @P3 LDG.E R28, desc[UR4][R10.64+0x3c] ;  /* 0x00003c040a1c3981 */ /* 0x000f28000c1e1900 */
[----:B------:R-:W4:Y:S01]  /*03d0*/  @P6 LDG.E R27, desc[UR4][R10.64+0x7c] ;  /* 0x00007c040a1b6981 */ /* 0x000f22000c1e1900 */
[----:B--2---:R-:W-:-:S03]  /*03e0*/  @!P0 LOP3.LUT R15, R15, R18, RZ, 0x3c, !PT ;  /* 0x000000120f0f8212 */ /* 0x004fc600078e3cff */
[----:B------:R-:W2:Y:S01]  /*03f0*/  @!P0 LDG.E R18, desc[UR4][R10.64+0x8] ;  /* 0x000008040a128981 */ /* 0x000ea2000c1e1900 */
[----:B---3--:R-:W-:-:S03]  /*0400*/  @!P0 LOP3.LUT R3, R3, R20, RZ, 0x3c, !PT ;  /* 0x0000001403038212 */ /* 0x008fc600078e3cff */
[----:B------:R-:W3:Y:S01]  /*0410*/  @P1 LDG.E R20, desc[UR4][R10.64+0x24] ;  /* 0x000024040a141981 */ /* 0x000ee2000c1e1900 */
[----:B----4-:R-:W-:-:S03]  /*0420*/  @P1 LOP3.LUT R15, R15, R22, RZ, 0x3c, !PT ;  /* 0x000000160f0f1212 */ /* 0x010fc600078e3cff */
[----:B------:R-:W4:Y:S01]  /*0430*/  @P2 LDG.E R22, desc[UR4][R10.64+0x38] ;  /* 0x000038040a162981 */ /* 0x000f22000c1e1900 */
[----:B------:R-:W-:-:S03]  /*0440*/  @P2 LOP3.LUT R15, R15, R26, RZ, 0x3c, !PT ;  /* 0x0000001a0f0f2212 */ /* 0x000fc600078e3cff */
[----:B------:R-:W4:Y:S01]  /*0450*/  @P4 LDG.E R26, desc[UR4][R10.64+0x50] ;  /* 0x000050040a1a4981 */ /* 0x000f22000c1e1900 */
[----:B------:R-:W-:-:S03]  /*0460*/  @!P0 LOP3.LUT R4, R4, R21, RZ, 0x3c, !PT ;  /* 0x0000001504048212 */ /* 0x000fc600078e3cff */
[----:B------:R-:W4:Y:S01]  /*0470*/  @P1 LDG.E R21, desc[UR4][R10.64+0x20] ;  /* 0x000020040a151981 */ /* 0x000f22000c1e1900 */
[----:B------:R-:W-:-:S03]  /*0480*/  @!P0 LOP3.LUT R2, R2, R23, RZ, 0x3c, !PT ;  /* 0x0000001702028212 */ /* 0x000fc600078e3cff */
[----:B------:R-:W4:Y:S01]  /*0490*/  @P2 LDG.E R23, desc[UR4][R10.64+0x2c] ;  /* 0x00002c040a172981 */ /* 0x000f22000c1e1900 */
[----:B------:R-:W-:-:S03]  /*04a0*/  @P1 LOP3.LUT R4, R4, R25, RZ, 0x3c, !PT ;  /* 0x0000001904041212 */ /* 0x000fc600078e3cff */
[----:B------:R-:W4:Y:S01]  /*04b0*/  @P2 LDG.E R25, desc[UR4][R10.64+0x34] ;  /* 0x000034040a192981 */ /* 0x000f22000c1e1900 */
[----:B--2---:R-:W-:-:S03]  /*04c0*/  @!P0 LOP3.LUT R5, R5, R18, RZ, 0x3c, !PT ;  /* 0x0000001205058212 */ /* 0x004fc600078e3cff */
[----:B------:R-:W2:Y:S01]  /*04d0*/  @P1 LDG.E R18, desc[UR4][R10.64+0x1c] ;  /* 0x00001c040a121981 */ /* 0x000ea2000c1e1900 */
[----:B---3--:R-:W-:-:S03]  /*04e0*/  @P1 LOP3.LUT R3, R3, R20, RZ, 0x3c, !PT ;  /* 0x0000001403031212 */ /* 0x008fc600078e3cff */
[----:B------:R-:W3:Y:S01]  /*04f0*/  @P2 LDG.E R20, desc[UR4][R10.64+0x30] ;  /* 0x000030040a142981 */ /* 0x000ee2000c1e1900 */
[----:B----4-:R-:W-:-:S03]  /*0500*/  @P2 LOP3.LUT R3, R3, R22, RZ, 0x3c, !PT ;  /* 0x0000001603032212 */ /* 0x010fc600078e3cff */
[----:B------:R-:W4:Y:S01]  /*0510*/  @P3 LDG.E R22, desc[UR4][R10.64+0x4c] ;  /* 0x00004c040a163981 */ /* 0x000f22000c1e1900 */
[----:B------:R-:W-:-:S04]  /*0520*/  @P3 LOP3.LUT R15, R15, R28, RZ, 0x3c, !PT ;  /* 0x0000001c0f0f3212 */ /* 0x000fc800078e3cff */
[----:B------:R-:W-:Y:S02]  /*0530*/  @P4 LOP3.LUT R15, R15, R26, RZ, 0x3c, !PT ;  /* 0x0000001a0f0f4212 */ /* 0x000fe400078e3cff */
[----:B------:R-:W-:Y:S01]  /*0540*/  @P1 LOP3.LUT R2, R2, R21, RZ, 0x3c, !PT ;  /* 0x0000001502021212 */ /* 0x000fe200078e3cff */
[----:B------:R-:W4:Y:S04]  /*0550*/  @P5 LDG.E R26, desc[UR4][R10.64+0x64] ;  /* 0x000064040a1a5981 */ /* 0x000f28000c1e1900 */
[----:B------:R-:W4:Y:S01]  /*0560*/  @P3 LDG.E R21, desc[UR4][R10.64+0x40] ;  /* 0x000040040a153981 */ /* 0x000f22000c1e1900 */
[----:B------:R-:W-:Y:S02]  /*0570*/  @P2 LOP3.LUT R4, R4, R23, RZ, 0x3c, !PT ;  /* 0x0000001704042212 */ /* 0x000fe400078e3cff */
[----:B------:R-:W-:Y:S01]  /*0580*/  @P2 LOP3.LUT R2, R2, R25, RZ, 0x3c, !PT ;  /* 0x0000001902022212 */ /* 0x000fe200078e3cff */
[----:B------:R-:W4:Y:S04]  /*0590*/  @P3 LDG.E R23, desc[UR4][R10.64+0x48] ;  /* 0x000048040a173981 */ /* 0x000f28000c1e1900 */
[----:B------:R-:W4:Y:S01]  /*05a0*/  @P4 LDG.E R25, desc[UR4][R10.64+0x54] ;  /* 0x000054040a194981 */ /* 0x000f22000c1e1900 */
[----:B--2---:R-:W-:-:S03]  /*05b0*/  @P1 LOP3.LUT R5, R5, R18, RZ, 0x3c, !PT ;  /* 0x0000001205051212 */ /* 0x004fc600078e3cff */
[----:B------:R-:W2:Y:S01]  /*05c0*/  @P3 LDG.E R18, desc[UR4][R10.64+0x44] ;  /* 0x000044040a123981 */ /* 0x000ea2000c1e1900 */
[----:B---3--:R-:W-:-:S03]  /*05d0*/  @P2 LOP3.LUT R5, R5, R20, RZ, 0x3c, !PT ;  /* 0x0000001405052212 */ /* 0x008fc600078e3cff */
[----:B------:R-:W3:Y:S01]  /*05e0*/  @P4 LDG.E R20, desc[UR4][R10.64+0x58] ;  /* 0x000058040a144981 */ /* 0x000ee2000c1e1900 */
[----:B----4-:R-:W-:-:S03]  /*05f0*/  @P3 LOP3.LUT R3, R3, R22, RZ, 0x3c, !PT ;  /* 0x0000001603033212 */ /* 0x010fc600078e3cff */
[----:B------:R-:W4:Y:S01]  /*0600*/  @P4 LDG.E R22, desc[UR4][R10.64+0x60] ;  /* 0x000060040a164981 */ /* 0x000f22000c1e1900 */
[----:B------:R-:W-:Y:S02]  /*0610*/  LOP3.LUT P0, RZ, R24, 0x80, RZ, 0xc0, !PT ;  /* 0x0000008018ff7812 */ /* 0x000fe4000780c0ff */
[----:B------:R-:W-:Y:S02]  /*0620*/  @P5 LOP3.LUT R15, R15, R26, RZ, 0x3c, !PT ;  /* 0x0000001a0f0f5212 */ /* 0x000fe400078e3cff */
[----:B------:R-:W4:Y:S01]  /*0630*/  @P6 LDG.E R26, desc[UR4][R10.64+0x78] ;  /* 0x000078040a1a6981 */ /* 0x000f22000c1e1900 */
[----:B------:R-:W-:-:S03]  /*0640*/  @P3 LOP3.LUT R4, R4, R21, RZ, 0x3c, !PT ;  /* 0x0000001504043212 */ /* 0x000fc600078e3cff */
[----:B------:R-:W4:Y:S01]  /*0650*/  @P4 LDG.E R21, desc[UR4][R10.64+0x5c] ;  /* 0x00005c040a154981 */ /* 0x000f22000c1e1900 */
[----:B------:R-:W-:-:S03]  /*0660*/  @P3 LOP3.LUT R2, R2, R23, RZ, 0x3c, !PT ;  /* 0x0000001702023212 */ /* 0x000fc600078e3cff */
[----:B------:R-:W4:Y:S01]  /*0670*/  @P5 LDG.E R23, desc[UR4][R10.64+0x68] ;  /* 0x000068040a175981 */ /* 0x000f22000c1e1900 */
[----:B------:R-:W-:-:S03]  /*0680*/  @P4 LOP3.LUT R4, R4, R25, RZ, 0x3c, !PT ;  /* 0x0000001904044212 */ /* 0x000fc600078e3cff */
[----:B------:R-:W4:Y:S01]  /*0690*/  @P5 LDG.E R25, desc[UR4][R10.64+0x70] ;  /* 0x000070040a195981 */ /* 0x000f22000c1e1900 */
[----:B--2---:R-:W-:-:S03]  /*06a0*/  @P3 LOP3.LUT R5, R5, R18, RZ, 0x3c, !PT ;  /* 0x0000001205053212 */ /* 0x004fc600078e3cff */
[----:B------:R-:W2:Y:S01]  /*06b0*/  @P5 LDG.E R18, desc[UR4][R10.64+0x6c] ;  /* 0x00006c040a125981 */ /* 0x000ea2000c1e1900 */
[----:B---3--:R-:W-:-:S03]  /*06c0*/  @P4 LOP3.LUT R5, R5, R20, RZ, 0x3c, !PT ;  /* 0x0000001405054212 */ /* 0x008fc600078e3cff */
[----:B------:R-:W3:Y:S01]  /*06d0*/  @P5 LDG.E R20, desc[UR4][R10.64+0x74] ;  /* 0x000074040a145981 */ /* 0x000ee2000c1e1900 */
[----:B----4-:R-:W-:-:S03]  /*06e0*/  @P4 LOP3.LUT R3, R3, R22, RZ, 0x3c, !PT ;  /* 0x0000001603034212 */ /* 0x010fc600078e3cff */
[----:B------:R-:W4:Y:S01]  /*06f0*/  @P0 LDG.E R22, desc[UR4][R10.64+0x8c] ;  /* 0x00008c040a160981 */ /* 0x000f22000c1e1900 */
[----:B------:R-:W-:-:S03]  /*0700*/  @P6 LOP3.LUT R15, R15, R26, RZ, 0x3c, !PT ;  /* 0x0000001a0f0f6212 */ /* 0x000fc600078e3cff */
        /* <DEDUP_REMOVED lines=13> */
[----:B------:R-:W-:Y:S02]  /*07e0*/  @P6 LOP3.LUT R4, R4, R27, RZ, 0x3c, !PT ;  /* 0x0000001b04046212 */ /* 0x000fe400078e3cff */
[----:B------:R-:W-:Y:S02]  /*07f0*/  @P6 LOP3.LUT R2, R2, R21, RZ, 0x3c, !PT ;  /* 0x0000001502026212 */ /* 0x000fe400078e3cff */
[----:B------:R-:W-:Y:S02]  /*0800*/  @P0 LOP3.LUT R4, R4, R23, RZ, 0x3c, !PT ;  /* 0x0000001704040212 */ /* 0x000fe400078e3cff */
[----:B------:R-:W-:Y:S02]  /*0810*/  @P0 LOP3.LUT R2, R2, R25, RZ, 0x3c, !PT ;  /* 0x0000001902020212 */ /* 0x000fe400078e3cff */
[----:B--2---:R-:W-:Y:S02]  /*0820*/  @P6 LOP3.LUT R5, R5, R18, RZ, 0x3c, !PT ;  /* 0x0000001205056212 */ /* 0x004fe400078e3cff */
[----:B---3--:R-:W-:-:S02]  /*0830*/  @P6 LOP3.LUT R3, R3, R20, RZ, 0x3c, !PT ;  /* 0x0000001403036212 */ /* 0x008fc400078e3cff */
[----:B----4-:R-:W-:Y:S02]  /*0840*/  @P0 LOP3.LUT R5, R5, R22, RZ, 0x3c, !PT ;  /* 0x0000001605050212 */ /* 0x010fe400078e3cff */
[----:B------:R-:W-:Y:S02]  /*0850*/  @P0 LOP3.LUT R3, R3, R26, RZ, 0x3c, !PT ;  /* 0x0000001a03030212 */ /* 0x000fe400078e3cff */
[----:B------:R-:W-:-:S13]  /*0860*/  R2P PR, R24.B1, 0x7f ;  /* 0x0000007f18007804 */ /* 0x000fda0000001000 */
[----:B------:R-:W2:Y:S04]  /*0870*/  @P0 LDG.E R18, desc[UR4][R10.64+0xa0] ;  /* 0x0000a0040a120981 */ /* 0x000ea8000c1e1900 */
[----:B------:R-:W3:Y:S04]  /*0880*/  @P1 LDG.E R22, desc[UR4][R10.64+0xb4] ;  /* 0x0000b4040a161981 */ /* 0x000ee8000c1e1900 */
[----:B------:R-:W4:Y:S04]  /*0890*/  @P2 LDG.E R26, desc[UR4][R10.64+0xc8] ;  /* 0x0000c8040a1a2981 */ /* 0x000f28000c1e1900 */
[----:B------:R-:W4:Y:S04]  /*08a0*/  @P3 LDG.E R28, desc[UR4][R10.64+0xdc] ;  /* 0x0000dc040a1c3981 */ /* 0x000f28000c1e1900 */
[----:B------:R-:W4:Y:S04]  /*08b0*/  @P0 LDG.E R23, desc[UR4][R10.64+0xa4] ;  /* 0x0000a4040a170981 */ /* 0x000f28000c1e1900 */
[----:B------:R-:W4:Y:S04]  /*08c0*/  @P0 LDG.E R20, desc[UR4][R10.64+0xa8] ;  /* 0x0000a8040a140981 */ /* 0x000f28000c1e1900 */
[----:B------:R-:W4:Y:S04]  /*08d0*/  @P4 LDG.E R25, desc[UR4][R10.64+0xf0] ;  /* 0x0000f0040a194981 */ /* 0x000f28000c1e1900 */
        /* <DEDUP_REMOVED lines=21> */
[----:B------:R-:W-:Y:S02]  /*0a30*/  LOP3.LUT P0, RZ, R24, 0x8000, RZ, 0xc0, !PT ;  /* 0x0000800018ff7812 */ /* 0x000fe4000780c0ff */
[----:B----4-:R-:W-:Y:S01]  /*0a40*/  @P5 LOP3.LUT R15, R15, R26, RZ, 0x3c, !PT ;  /* 0x0000001a0f0f5212 */ /* 0x010fe200078e3cff */
[----:B------:R-:W4:Y:S04]  /*0a50*/  @P3 LDG.E R24, desc[UR4][R10.64+0xe4] ;  /* 0x0000e4040a183981 */ /* 0x000f28000c1e1900 */
[----:B------:R-:W2:Y:S01]  /*0a60*/  @P6 LDG.E R26, desc[UR4][R10.64+0x118] ;  /* 0x000118040a1a6981 */ /* 0x000ea2000c1e1900 */
        /* <DEDUP_REMOVED lines=8> */
[----:B---3--:R-:W-:-:S03]  /*0af0*/  @P2 LOP3.LUT R3, R3, R22, RZ, 0x3c, !PT ;  /* 0x0000001603032212 */ /* 0x008fc600078e3cff */
[----:B------:R-:W3:Y:S01]  /*0b00*/  @P4 LDG.E R22, desc[UR4][R10.64+0x100] ;  /* 0x000100040a164981 */ /* 0x000ee2000c1e1900 */
[----:B--2---:R-:W-:-:S03]  /*0b10*/  @P6 LOP3.LUT R15, R15, R26, RZ, 0x3c, !PT ;  /* 0x0000001a0f0f6212 */ /* 0x004fc600078e3cff */
[----:B------:R-:W2:Y:S01]  /*0b20*/  @P0 LDG.E R26, desc[UR4][R10.64+0x12c] ;  /* 0x00012c040a1a0981 */ /* 0x000ea2000c1e1900 */
[----:B----4-:R-:W-:-:S03]  /*0b30*/  @P2 LOP3.LUT R2, R2, R23, RZ, 0x3c, !PT ;  /* 0x0000001702022212 */ /* 0x010fc600078e3cff */
[----:B------:R-:W4:Y:S01]  /*0b40*/  @P4 LDG.E R23, desc[UR4][R10.64+0xfc] ;  /* 0x0000fc040a174981 */ /* 0x000f22000c1e1900 */
[----:B------:R-:W-:-:S03]  /*0b50*/  @P2 LOP3.LUT R5, R5, R20, RZ, 0x3c, !PT ;  /* 0x0000001405052212 */ /* 0x000fc600078e3cff */
[----:B------:R-:W4:Y:S01]  /*0b60*/  @P4 LDG.E R20, desc[UR4][R10.64+0xf8] ;  /* 0x0000f8040a144981 */ /* 0x000f22000c1e1900 */
[----:B------:R-:W-:Y:S02]  /*0b70*/  @P3 LOP3.LUT R2, R2, R27, RZ, 0x3c, !PT ;  /* 0x0000001b02023212 */ /* 0x000fe400078e3cff */
[----:B------:R-:W-:Y:S01]  /*0b80*/  @P3 LOP3.LUT R4, R4, R25, RZ, 0x3c, !PT ;  /* 0x0000001904043212 */ /* 0x000fe200078e3cff */
[----:B------:R-:W4:Y:S01]  /*0b90*/  @P5 LDG.E R27, desc[UR4][R10.64+0x110] ;  /* 0x000110040a1b5981 */ /* 0x000f22000c1e1900 */
[----:B------:R-:W-:-:S03]  /*0ba0*/  @P3 LOP3.LUT R5, R5, R24, RZ, 0x3c, !PT ;  /* 0x0000001805053212 */ /* 0x000fc600078e3cff */
[----:B------:R-:W4:Y:S04]  /*0bb0*/  @P5 LDG.E R25, desc[UR4][R10.64+0x108] ;  /* 0x000108040a195981 */ /* 0x000f28000c1e1900 */
        /* <DEDUP_REMOVED lines=19> */
[----:B------:R-:W-:-:S05]  /*0cf0*/  VIADD R19, R19, 0x10 ;  /* 0x0000001013137836 */ /* 0x000fca0000000000 */
[----:B------:R-:W-:Y:S02]  /*0d00*/  ISETP.NE.AND P1, PT, R19, 0x20, PT ;  /* 0x000000201300780c */ /* 0x000fe40003f25270 */
[----:B------:R-:W-:Y:S02]  /*0d10*/  @P5 LOP3.LUT R3, R3, R18, RZ, 0x3c, !PT ;  /* 0x0000001203035212 */ /* 0x000fe400078e3cff */
[----:B------:R-:W-:Y:S02]  /*0d20*/  @P6 LOP3.LUT R4, R4, R21, RZ, 0x3c, !PT ;  /* 0x0000001504046212 */ /* 0x000fe400078e3cff */
[----:B---3--:R-:W-:-:S04]  /*0d30*/  @P6 LOP3.LUT R3, R3, R22, RZ, 0x3c, !PT ;  /* 0x0000001603036212 */ /* 0x008fc800078e3cff */
[----:B--2---:R-:W-:Y:S02]  /*0d40*/  @P0 LOP3.LUT R3, R3, R26, RZ, 0x3c, !PT ;  /* 0x0000001a03030212 */ /* 0x004fe400078e3cff */
[----:B----4-:R-:W-:Y:S02]  /*0d50*/  @P6 LOP3.LUT R2, R2, R23, RZ, 0x3c, !PT ;  /* 0x0000001702026212 */ /* 0x010fe400078e3cff */
[----:B------:R-:W-:Y:S02]  /*0d60*/  @P6 LOP3.LUT R5, R5, R20, RZ, 0x3c, !PT ;  /* 0x0000001405056212 */ /* 0x000fe400078e3cff */
[----:B------:R-:W-:Y:S02]  /*0d70*/  @P0 LOP3.LUT R2, R2, R27, RZ, 0x3c, !PT ;  /* 0x0000001b02020212 */ /* 0x000fe400078e3cff */
[----:B------:R-:W-:Y:S02]  /*0d80*/  @P0 LOP3.LUT R4, R4, R25, RZ, 0x3c, !PT ;  /* 0x0000001904040212 */ /* 0x000fe400078e3cff */
[----:B------:R-:W-:Y:S01]  /*0d90*/  @P0 LOP3.LUT R5, R5, R24, RZ, 0x3c, !PT ;  /* 0x0000001805050212 */ /* 0x000fe200078e3cff */
[----:B------:R-:W-:Y:S06]  /*0da0*/  @P1 BRA `(.L_x_83) ;  /* 0xfffffff400481947 */ /* 0x000fec000383ffff */
[----:B------:R-:W-:-:S05]  /*0db0*/  VIADD R17, R17, 0x1 ;  /* 0x0000000111117836 */ /* 0x000fca0000000000 */
[----:B------:R-:W-:-:S13]  /*0dc0*/  ISETP.NE.AND P0, PT, R17, 0x5, PT ;  /* 0x000000051100780c */ /* 0x000fda0003f05270 */
[----:B------:R-:W-:Y:S05]  /*0dd0*/  @P0 BRA `(.L_x_84) ;  /* 0xfffffff400300947 */ /* 0x000fea000383ffff */
[----:B------:R1:W-:Y:S01]  /*0de0*/  STG.E.64 desc[UR4][R6.64+0x8], R4 ;  /* 0x0000080406007986 */ /* 0x0003e2000c101b04 */
[----:B------:R-:W-:Y:S01]  /*0df0*/  VIADD R14, R14, 0x1 ;  /* 0x000000010e0e7836 */ /* 0x000fe20000000000 */
[----:B------:R-:W-:Y:S02]  /*0e00*/  LOP3.LUT R11, R13, 0x3, RZ, 0xc0, !PT ;  /* 0x000000030d0b7812 */ /* 0x000fe400078ec0ff */
[----:B------:R1:W-:Y:S02]  /*0e10*/  STG.E.64 desc[UR4][R6.64+0x10], R2 ;  /* 0x0000100206007986 */ /* 0x0003e4000c101b04 */
[----:B------:R-:W-:Y:S02]  /*0e20*/  ISETP.GE.U32.AND P0, PT, R14, R11, PT ;  /* 0x0000000b0e00720c */ /* 0x000fe40003f06070 */
[----:B------:R1:W-:Y:S11]  /*0e30*/  STG.E desc[UR4][R6.64+0x4], R15 ;  /* 0x0000040f06007986 */ /* 0x0003f6000c101904 */
[----:B------:R-:W-:Y:S05]  /*0e40*/  @!P0 BRA `(.L_x_85) ;  /* 0xfffffff400048947 */ /* 0x000fea000383ffff */
.L_x_82:
[----:B------:R-:W-:Y:S05]  /*0e50*/  BSYNC.RECONVERGENT B1 ;  /* 0x0000000000017941 */ /* 0x000fea0003800200 */
.L_x_81:
[C---:B------:R-:W-:Y:S01]  /*0e60*/  ISETP.GT.U32.AND P0, PT, R13.reuse, 0x3, PT ;  /* 0x000000030d00780c */ /* 0x040fe20003f04070 */
[----:B------:R-:W-:Y:S01]  /*0e70*/  VIADD R12, R12, 0x1 ;  /* 0x000000010c0c7836 */ /* 0x000fe20000000000 */
[--C-:B------:R-:W-:Y:S02]  /*0e80*/  SHF.R.U64 R13, R13, 0x2, R0.reuse ;  /* 0x000000020d0d7819 */ /* 0x100fe40000001200 */
[----:B------:R-:W-:Y:S02]  /*0e90*/  ISETP.GT.U32.AND.EX P0, PT, R0, RZ, PT, P0 ;  /* 0x000000ff0000720c */ /* 0x000fe40003f04100 */
[----:B------:R-:W-:-:S11]  /*0ea0*/  SHF.R.U32.HI R0, RZ, 0x2, R0 ;  /* 0x00000002ff007819 */ /* 0x000fd60000011600 */
[----:B------:R-:W-:Y:S05]  /*0eb0*/  @P0 BRA `(.L_x_86) ;  /* 0xfffffff000c80947 */ /* 0x000fea000383ffff */
.L_x_80:
[----:B------:R-:W-:Y:S05]  /*0ec0*/  BSYNC.RECONVERGENT B0 ;  /* 0x0000000000007941 */ /* 0x000fea0003800200 */
.L_x_79:
[----:B------:R-:W-:Y:S04]  /*0ed0*/  STG.E.64 desc[UR4][R6.64+0x18], RZ ;  /* 0x000018ff06007986 */ /* 0x000fe8000c101b04 */
[----:B------:R-:W-:Y:S04]  /*0ee0*/  STG.E desc[UR4][R6.64+0x20], RZ ;  /* 0x000020ff06007986 */ /* 0x000fe8000c101904 */
[----:B------:R-:W-:Y:S01]  /*0ef0*/  STG.E.64 desc[UR4][R6.64+0x28], RZ ;  /* 0x000028ff06007986 */ /* 0x000fe2000c101b04 */
[----:B------:R-:W-:Y:S05]  /*0f00*/  EXIT ;  /* 0x000000000000794d */ /* 0x000fea0003800000 */
.L_x_87:
        /* <DEDUP_REMOVED lines=15> */
.L_x_97:


//--------------------- .nv.global.init           --------------------------
	.section	.nv.global.init,"aw",@progbits
	.align	4
.nv.global.init:
	.type		mrg32k3aM1SubSeq,@object
	.size		mrg32k3aM1SubSeq,(mrg32k3aM2SubSeq - mrg32k3aM1SubSeq)
mrg32k3aM1SubSeq:
        /*0000*/ 	.byte	0x0b, 0xcc, 0xee, 0x04, 0x73, 0x29, 0x8b, 0x6f, 0xf6, 0x53, 0x03, 0xf6, 0x23, 0xf6, 0xea, 0xda
        /* <DEDUP_REMOVED lines=125> */
	.type		mrg32k3aM2SubSeq,@object
	.size		mrg32k3aM2SubSeq,(mrg32k3aM1 - mrg32k3aM2SubSeq)
mrg32k3aM2SubSeq:
        /* <DEDUP_REMOVED lines=126> */
	.type		mrg32k3aM1,@object
	.size		mrg32k3aM1,(mrg32k3aM1Seq - mrg32k3aM1)
mrg32k3aM1:
        /* <DEDUP_REMOVED lines=144> */
	.type		mrg32k3aM1Seq,@object
	.size		mrg32k3aM1Seq,(mrg32k3aM2 - mrg32k3aM1Seq)
mrg32k3aM1Seq:
        /* <DEDUP_REMOVED lines=144> */
	.type		mrg32k3aM2,@object
	.size		mrg32k3aM2,(mrg32k3aM2Seq - mrg32k3aM2)
mrg32k3aM2:
        /* <DEDUP_REMOVED lines=144> */
	.type		mrg32k3aM2Seq,@object
	.size		mrg32k3aM2Seq,(precalc_xorwow_matrix - mrg32k3aM2Seq)
mrg32k3aM2Seq:
        /* <DEDUP_REMOVED lines=144> */
	.type		precalc_xorwow_matrix,@object
	.size		precalc_xorwow_matrix,(precalc_xorwow_offset_matrix - precalc_xorwow_matrix)
precalc_xorwow_matrix:
        /* <DEDUP_REMOVED lines=6400> */
	.type		precalc_xorwow_offset_matrix,@object
	.size		precalc_xorwow_offset_matrix,(.L_1 - precalc_xorwow_offset_matrix)
precalc_xorwow_offset_matrix:
        /* <DEDUP_REMOVED lines=6400> */
.L_1:


//--------------------- .nv.shared._Z28deposit_pheromones_no_atomicPiPdS0_i --------------------------
	.section	.nv.shared._Z28deposit_pheromones_no_atomicPiPdS0_i,"aw",@nobits
	.sectionflags	@""
	.align	16
	.zero		1024


//--------------------- .nv.shared.reserved.0     --------------------------
	.section	.nv.shared.reserved.0,"aw",@nobits
	.weak		__nv_reservedSMEM_offset_0_alias
	.size		__nv_reservedSMEM_offset_0_alias, 0, 64
	.other		__nv_reservedSMEM_offset_0_alias,@"STO_CUDA_RESERVED_SHARED STV_DEFAULT"
__nv_reservedSMEM_offset_0_alias:
	.zero		0
	.zero		64


//--------------------- .nv.shared._Z27evaporate_pheromones_kernelPdi --------------------------
	.section	.nv.shared._Z27evaporate_pheromones_kernelPdi,"aw",@nobits
	.sectionflags	@""
	.align	16
	.zero		1024


//--------------------- .nv.shared._Z22construct_tours_kernelPiPdS0_iP17curandStateXORWOW --------------------------
	.section	.nv.shared._Z22construct_tours_kernelPiPdS0_iP17curandStateXORWOW,"aw",@nobits
	.sectionflags	@""
	.align	16
	.zero		1024


//--------------------- .nv.shared._Z22compute_lengths_kernelPiPdS0_i --------------------------
	.section	.nv.shared._Z22compute_lengths_kernelPiPdS0_i,"aw",@nobits
	.sectionflags	@""
	.align	16
	.zero		1024


//--------------------- .nv.shared._Z24compute_distances_kernelPdS_S_i --------------------------
	.section	.nv.shared._Z24compute_distances_kernelPdS_S_i,"aw",@nobits
	.sectionflags	@""
	.align	16
	.zero		1024


//--------------------- .nv.shared._Z8init_rngP17curandStateXORWOWi --------------------------
	.section	.nv.shared._Z8init_rngP17curandStateXORWOWi,"aw",@nobits
	.sectionflags	@""
	.align	16
	.zero		1024


//--------------------- .nv.constant0._Z28deposit_pheromones_no_atomicPiPdS0_i --------------------------
	.section	.nv.constant0._Z28deposit_pheromones_no_atomicPiPdS0_i,"a",@progbits
	.sectionflags	@""
	.align	4
.nv.constant0._Z28deposit_pheromones_no_atomicPiPdS0_i:
	.zero		924


//--------------------- .nv.constant0._Z27evaporate_pheromones_kernelPdi --------------------------
	.section	.nv.constant0._Z27evaporate_pheromones_kernelPdi,"a",@progbits
	.sectionflags	@""
	.align	4
.nv.constant0._Z27evaporate_pheromones_kernelPdi:
	.zero		908


//--------------------- .nv.constant0._Z22construct_tours_kernelPiPdS0_iP17curandStateXORWOW --------------------------
	.section	.nv.constant0._Z22construct_tours_kernelPiPdS0_iP17curandStateXORWOW,"a",@progbits
	.sectionflags	@""
	.align	4
.nv.constant0._Z22construct_tours_kernelPiPdS0_iP17curandStateXORWOW:
	.zero		936


//--------------------- .nv.constant0._Z22compute_lengths_kernelPiPdS0_i --------------------------
	.section	.nv.constant0._Z22compute_lengths_kernelPiPdS0_i,"a",@progbits
	.sectionflags	@""
	.align	4
.nv.constant0._Z22compute_lengths_kernelPiPdS0_i:
	.zero		924


//--------------------- .nv.constant0._Z24compute_distances_kernelPdS_S_i --------------------------
	.section	.nv.constant0._Z24compute_distances_kernelPdS_S_i,"a",@progbits
	.sectionflags	@""
	.align	4
.nv.constant0._Z24compute_distances_kernelPdS_S_i:
	.zero		924


//--------------------- .nv.constant0._Z8init_rngP17curandStateXORWOWi --------------------------
	.section	.nv.constant0._Z8init_rngP17curandStateXORWOWi,"a",@progbits
	.sectionflags	@""
	.align	4
.nv.constant0._Z8init_rngP17curandStateXORWOWi:
	.zero		908


//--------------------- SYMBOLS --------------------------

	.type		.nv.reservedSmem.offset0,@object
	.size		.nv.reservedSmem.offset0,0x4
	.type		.nv.reservedSmem.cap,@object
	.size		.nv.reservedSmem.cap,0x4
